//
// Generated by NVIDIA NVVM Compiler
//
// Compiler Build ID: CL-36424714
// Cuda compilation tools, release 13.0, V13.0.88
// Based on NVVM 20.0.0
//

.version 9.0
.target sm_100
.address_size 64

	// .globl	scale_float

.visible .entry scale_float(
	.param .u64 .ptr .align 1 scale_float_param_0,
	.param .u64 .ptr .align 1 scale_float_param_1,
	.param .u64 .ptr .align 1 scale_float_param_2,
	.param .u32 scale_float_param_3
)
{
	.reg .pred 	%p<2>;
	.reg .b32 	%r<6>;
	.reg .b32 	%f<4>;
	.reg .b64 	%rd<10>;

	ld.param.u64 	%rd1, [scale_float_param_0];
	ld.param.u64 	%rd2, [scale_float_param_1];
	ld.param.u64 	%rd3, [scale_float_param_2];
	ld.param.u32 	%r2, [scale_float_param_3];
	mov.u32 	%r3, %ctaid.x;
	mov.u32 	%r4, %ntid.x;
	mov.u32 	%r5, %tid.x;
	mad.lo.s32 	%r1, %r3, %r4, %r5;
	setp.ge.s32 	%p1, %r1, %r2;
	@%p1 bra 	$L__BB0_2;
	cvta.to.global.u64 	%rd4, %rd1;
	cvta.to.global.u64 	%rd5, %rd2;
	cvta.to.global.u64 	%rd6, %rd3;
	mul.wide.s32 	%rd7, %r1, 4;
	add.s64 	%rd8, %rd4, %rd7;
	ld.global.f32 	%f1, [%rd8];
	ld.global.f32 	%f2, [%rd5];
	mul.f32 	%f3, %f1, %f2;
	add.s64 	%rd9, %rd6, %rd7;
	st.global.f32 	[%rd9], %f3;
$L__BB0_2:
	ret;

}
	// .globl	add_float
.visible .entry add_float(
	.param .u64 .ptr .align 1 add_float_param_0,
	.param .u64 .ptr .align 1 add_float_param_1,
	.param .u64 .ptr .align 1 add_float_param_2,
	.param .u32 add_float_param_3
)
{
	.reg .pred 	%p<2>;
	.reg .b32 	%r<6>;
	.reg .b32 	%f<4>;
	.reg .b64 	%rd<11>;

	ld.param.u64 	%rd1, [add_float_param_0];
	ld.param.u64 	%rd2, [add_float_param_1];
	ld.param.u64 	%rd3, [add_float_param_2];
	ld.param.u32 	%r2, [add_float_param_3];
	mov.u32 	%r3, %ctaid.x;
	mov.u32 	%r4, %ntid.x;
	mov.u32 	%r5, %tid.x;
	mad.lo.s32 	%r1, %r3, %r4, %r5;
	setp.ge.s32 	%p1, %r1, %r2;
	@%p1 bra 	$L__BB1_2;
	cvta.to.global.u64 	%rd4, %rd1;
	cvta.to.global.u64 	%rd5, %rd2;
	cvta.to.global.u64 	%rd6, %rd3;
	mul.wide.s32 	%rd7, %r1, 4;
	add.s64 	%rd8, %rd4, %rd7;
	ld.global.f32 	%f1, [%rd8];
	add.s64 	%rd9, %rd5, %rd7;
	ld.global.f32 	%f2, [%rd9];
	add.f32 	%f3, %f1, %f2;
	add.s64 	%rd10, %rd6, %rd7;
	st.global.f32 	[%rd10], %f3;
$L__BB1_2:
	ret;

}
	// .globl	sub_float
.visible .entry sub_float(
	.param .u64 .ptr .align 1 sub_float_param_0,
	.param .u64 .ptr .align 1 sub_float_param_1,
	.param .u64 .ptr .align 1 sub_float_param_2,
	.param .u32 sub_float_param_3
)
{
	.reg .pred 	%p<2>;
	.reg .b32 	%r<6>;
	.reg .b32 	%f<4>;
	.reg .b64 	%rd<11>;

	ld.param.u64 	%rd1, [sub_float_param_0];
	ld.param.u64 	%rd2, [sub_float_param_1];
	ld.param.u64 	%rd3, [sub_float_param_2];
	ld.param.u32 	%r2, [sub_float_param_3];
	mov.u32 	%r3, %ctaid.x;
	mov.u32 	%r4, %ntid.x;
	mov.u32 	%r5, %tid.x;
	mad.lo.s32 	%r1, %r3, %r4, %r5;
	setp.ge.s32 	%p1, %r1, %r2;
	@%p1 bra 	$L__BB2_2;
	cvta.to.global.u64 	%rd4, %rd1;
	cvta.to.global.u64 	%rd5, %rd2;
	cvta.to.global.u64 	%rd6, %rd3;
	mul.wide.s32 	%rd7, %r1, 4;
	add.s64 	%rd8, %rd4, %rd7;
	ld.global.f32 	%f1, [%rd8];
	add.s64 	%rd9, %rd5, %rd7;
	ld.global.f32 	%f2, [%rd9];
	sub.f32 	%f3, %f1, %f2;
	add.s64 	%rd10, %rd6, %rd7;
	st.global.f32 	[%rd10], %f3;
$L__BB2_2:
	ret;

}
	// .globl	cmul_float
.visible .entry cmul_float(
	.param .u64 .ptr .align 1 cmul_float_param_0,
	.param .u64 .ptr .align 1 cmul_float_param_1,
	.param .u64 .ptr .align 1 cmul_float_param_2,
	.param .u32 cmul_float_param_3
)
{
	.reg .pred 	%p<2>;
	.reg .b32 	%r<6>;
	.reg .b32 	%f<4>;
	.reg .b64 	%rd<11>;

	ld.param.u64 	%rd1, [cmul_float_param_0];
	ld.param.u64 	%rd2, [cmul_float_param_1];
	ld.param.u64 	%rd3, [cmul_float_param_2];
	ld.param.u32 	%r2, [cmul_float_param_3];
	mov.u32 	%r3, %ctaid.x;
	mov.u32 	%r4, %ntid.x;
	mov.u32 	%r5, %tid.x;
	mad.lo.s32 	%r1, %r3, %r4, %r5;
	setp.ge.s32 	%p1, %r1, %r2;
	@%p1 bra 	$L__BB3_2;
	cvta.to.global.u64 	%rd4, %rd1;
	cvta.to.global.u64 	%rd5, %rd2;
	cvta.to.global.u64 	%rd6, %rd3;
	mul.wide.s32 	%rd7, %r1, 4;
	add.s64 	%rd8, %rd4, %rd7;
	ld.global.f32 	%f1, [%rd8];
	add.s64 	%rd9, %rd5, %rd7;
	ld.global.f32 	%f2, [%rd9];
	mul.f32 	%f3, %f1, %f2;
	add.s64 	%rd10, %rd6, %rd7;
	st.global.f32 	[%rd10], %f3;
$L__BB3_2:
	ret;

}
	// .globl	relu_float
.visible .entry relu_float(
	.param .u64 .ptr .align 1 relu_float_param_0,
	.param .u64 .ptr .align 1 relu_float_param_1,
	.param .u32 relu_float_param_2
)
{
	.reg .pred 	%p<2>;
	.reg .b32 	%r<6>;
	.reg .b32 	%f<5>;
	.reg .b64 	%rd<8>;

	ld.param.u64 	%rd1, [relu_float_param_0];
	ld.param.u64 	%rd2, [relu_float_param_1];
	ld.param.u32 	%r2, [relu_float_param_2];
	mov.u32 	%r3, %ctaid.x;
	mov.u32 	%r4, %ntid.x;
	mov.u32 	%r5, %tid.x;
	mad.lo.s32 	%r1, %r3, %r4, %r5;
	setp.ge.s32 	%p1, %r1, %r2;
	@%p1 bra 	$L__BB4_2;
	cvta.to.global.u64 	%rd3, %rd1;
	cvta.to.global.u64 	%rd4, %rd2;
	mul.wide.s32 	%rd5, %r1, 4;
	add.s64 	%rd6, %rd3, %rd5;
	ld.global.f32 	%f1, [%rd6];
	abs.f32 	%f2, %f1;
	add.f32 	%f3, %f1, %f2;
	mul.f32 	%f4, %f3, 0f3F000000;
	add.s64 	%rd7, %rd4, %rd5;
	st.global.f32 	[%rd7], %f4;
$L__BB4_2:
	ret;

}
	// .globl	tanh_float
.visible .entry tanh_float(
	.param .u64 .ptr .align 1 tanh_float_param_0,
	.param .u64 .ptr .align 1 tanh_float_param_1,
	.param .u32 tanh_float_param_2
)
{
	.reg .pred 	%p<4>;
	.reg .b32 	%r<6>;
	.reg .b32 	%f<17>;
	.reg .b64 	%rd<8>;

	ld.param.u64 	%rd1, [tanh_float_param_0];
	ld.param.u64 	%rd2, [tanh_float_param_1];
	ld.param.u32 	%r2, [tanh_float_param_2];
	mov.u32 	%r3, %ctaid.x;
	mov.u32 	%r4, %ntid.x;
	mov.u32 	%r5, %tid.x;
	mad.lo.s32 	%r1, %r3, %r4, %r5;
	setp.ge.s32 	%p1, %r1, %r2;
	@%p1 bra 	$L__BB5_2;
	cvta.to.global.u64 	%rd3, %rd1;
	cvta.to.global.u64 	%rd4, %rd2;
	mul.wide.s32 	%rd5, %r1, 4;
	add.s64 	%rd6, %rd3, %rd5;
	ld.global.f32 	%f1, [%rd6];
	abs.f32 	%f2, %f1;
	mul.f32 	%f3, %f2, 0f4038AA3B;
	ex2.approx.ftz.f32 	%f4, %f3;
	add.f32 	%f5, %f4, 0f3F800000;
	rcp.approx.ftz.f32 	%f6, %f5;
	fma.rn.f32 	%f7, %f6, 0fC0000000, 0f3F800000;
	setp.ge.f32 	%p2, %f2, 0f41102CB4;
	selp.f32 	%f8, 0f3F800000, %f7, %p2;
	copysign.f32 	%f9, %f1, %f8;
	mul.f32 	%f10, %f1, %f1;
	fma.rn.f32 	%f11, %f10, 0f3C80F082, 0fBD563CAE;
	fma.rn.f32 	%f12, %f11, %f10, 0f3E085941;
	fma.rn.f32 	%f13, %f12, %f10, 0fBEAAA9ED;
	fma.rn.f32 	%f14, %f13, %f10, 0f00000000;
	fma.rn.f32 	%f15, %f14, %f1, %f1;
	setp.ge.f32 	%p3, %f2, 0f3F19999A;
	selp.f32 	%f16, %f9, %f15, %p3;
	add.s64 	%rd7, %rd4, %rd5;
	st.global.f32 	[%rd7], %f16;
$L__BB5_2:
	ret;

}
	// .globl	sigmoid_float
.visible .entry sigmoid_float(
	.param .u64 .ptr .align 1 sigmoid_float_param_0,
	.param .u64 .ptr .align 1 sigmoid_float_param_1,
	.param .u32 sigmoid_float_param_2
)
{
	.reg .pred 	%p<2>;
	.reg .b32 	%r<8>;
	.reg .b32 	%f<15>;
	.reg .b64 	%rd<8>;

	ld.param.u64 	%rd1, [sigmoid_float_param_0];
	ld.param.u64 	%rd2, [sigmoid_float_param_1];
	ld.param.u32 	%r2, [sigmoid_float_param_2];
	mov.u32 	%r3, %ctaid.x;
	mov.u32 	%r4, %ntid.x;
	mov.u32 	%r5, %tid.x;
	mad.lo.s32 	%r1, %r3, %r4, %r5;
	setp.ge.s32 	%p1, %r1, %r2;
	@%p1 bra 	$L__BB6_2;
	cvta.to.global.u64 	%rd3, %rd1;
	cvta.to.global.u64 	%rd4, %rd2;
	mul.wide.s32 	%rd5, %r1, 4;
	add.s64 	%rd6, %rd3, %rd5;
	ld.global.f32 	%f1, [%rd6];
	fma.rn.f32 	%f2, %f1, 0fBBBB989D, 0f3F000000;
	cvt.sat.f32.f32 	%f3, %f2;
	mov.f32 	%f4, 0f4B400001;
	mov.f32 	%f5, 0f437C0000;
	fma.rm.f32 	%f6, %f3, %f5, %f4;
	add.f32 	%f7, %f6, 0fCB40007F;
	neg.f32 	%f8, %f7;
	fma.rn.f32 	%f9, %f1, 0fBFB8AA3B, %f8;
	fma.rn.f32 	%f10, %f1, 0fB2A57060, %f9;
	mov.b32 	%r6, %f6;
	shl.b32 	%r7, %r6, 23;
	mov.b32 	%f11, %r7;
	ex2.approx.ftz.f32 	%f12, %f10;
	fma.rn.f32 	%f13, %f12, %f11, 0f3F800000;
	rcp.rn.f32 	%f14, %f13;
	add.s64 	%rd7, %rd4, %rd5;
	st.global.f32 	[%rd7], %f14;
$L__BB6_2:
	ret;

}
	// .globl	sigmoid_derivative_float
.visible .entry sigmoid_derivative_float(
	.param .u64 .ptr .align 1 sigmoid_derivative_float_param_0,
	.param .u64 .ptr .align 1 sigmoid_derivative_float_param_1,
	.param .u32 sigmoid_derivative_float_param_2
)
{
	.reg .pred 	%p<2>;
	.reg .b32 	%r<8>;
	.reg .b32 	%f<18>;
	.reg .b64 	%rd<8>;

	ld.param.u64 	%rd1, [sigmoid_derivative_float_param_0];
	ld.param.u64 	%rd2, [sigmoid_derivative_float_param_1];
	ld.param.u32 	%r2, [sigmoid_derivative_float_param_2];
	mov.u32 	%r3, %ctaid.x;
	mov.u32 	%r4, %ntid.x;
	mov.u32 	%r5, %tid.x;
	mad.lo.s32 	%r1, %r3, %r4, %r5;
	setp.ge.s32 	%p1, %r1, %r2;
	@%p1 bra 	$L__BB7_2;
	cvta.to.global.u64 	%rd3, %rd1;
	cvta.to.global.u64 	%rd4, %rd2;
	mul.wide.s32 	%rd5, %r1, 4;
	add.s64 	%rd6, %rd3, %rd5;
	ld.global.f32 	%f1, [%rd6];
	fma.rn.f32 	%f2, %f1, 0fBBBB989D, 0f3F000000;
	cvt.sat.f32.f32 	%f3, %f2;
	mov.f32 	%f4, 0f4B400001;
	mov.f32 	%f5, 0f437C0000;
	fma.rm.f32 	%f6, %f3, %f5, %f4;
	add.f32 	%f7, %f6, 0fCB40007F;
	neg.f32 	%f8, %f7;
	fma.rn.f32 	%f9, %f1, 0fBFB8AA3B, %f8;
	fma.rn.f32 	%f10, %f1, 0fB2A57060, %f9;
	mov.b32 	%r6, %f6;
	shl.b32 	%r7, %r6, 23;
	mov.b32 	%f11, %r7;
	ex2.approx.ftz.f32 	%f12, %f10;
	fma.rn.f32 	%f13, %f12, %f11, 0f3F800000;
	rcp.rn.f32 	%f14, %f13;
	mov.f32 	%f15, 0f3F800000;
	sub.f32 	%f16, %f15, %f14;
	mul.f32 	%f17, %f14, %f16;
	add.s64 	%rd7, %rd4, %rd5;
	st.global.f32 	[%rd7], %f17;
$L__BB7_2:
	ret;

}
	// .globl	relu_derivative_float
.visible .entry relu_derivative_float(
	.param .u64 .ptr .align 1 relu_derivative_float_param_0,
	.param .u64 .ptr .align 1 relu_derivative_float_param_1,
	.param .u32 relu_derivative_float_param_2
)
{
	.reg .pred 	%p<3>;
	.reg .b32 	%r<6>;
	.reg .b32 	%f<3>;
	.reg .b64 	%rd<8>;

	ld.param.u64 	%rd1, [relu_derivative_float_param_0];
	ld.param.u64 	%rd2, [relu_derivative_float_param_1];
	ld.param.u32 	%r2, [relu_derivative_float_param_2];
	mov.u32 	%r3, %ctaid.x;
	mov.u32 	%r4, %ntid.x;
	mov.u32 	%r5, %tid.x;
	mad.lo.s32 	%r1, %r3, %r4, %r5;
	setp.ge.s32 	%p1, %r1, %r2;
	@%p1 bra 	$L__BB8_2;
	cvta.to.global.u64 	%rd3, %rd1;
	cvta.to.global.u64 	%rd4, %rd2;
	mul.wide.s32 	%rd5, %r1, 4;
	add.s64 	%rd6, %rd3, %rd5;
	ld.global.f32 	%f1, [%rd6];
	setp.geu.f32 	%p2, %f1, 0f00000000;
	selp.f32 	%f2, 0f3F800000, 0f00000000, %p2;
	add.s64 	%rd7, %rd4, %rd5;
	st.global.f32 	[%rd7], %f2;
$L__BB8_2:
	ret;

}
	// .globl	scale_double
.visible .entry scale_double(
	.param .u64 .ptr .align 1 scale_double_param_0,
	.param .u64 .ptr .align 1 scale_double_param_1,
	.param .u64 .ptr .align 1 scale_double_param_2,
	.param .u32 scale_double_param_3
)
{
	.reg .pred 	%p<2>;
	.reg .b32 	%r<6>;
	.reg .b64 	%rd<10>;
	.reg .b64 	%fd<4>;

	ld.param.u64 	%rd1, [scale_double_param_0];
	ld.param.u64 	%rd2, [scale_double_param_1];
	ld.param.u64 	%rd3, [scale_double_param_2];
	ld.param.u32 	%r2, [scale_double_param_3];
	mov.u32 	%r3, %ctaid.x;
	mov.u32 	%r4, %ntid.x;
	mov.u32 	%r5, %tid.x;
	mad.lo.s32 	%r1, %r3, %r4, %r5;
	setp.ge.s32 	%p1, %r1, %r2;
	@%p1 bra 	$L__BB9_2;
	cvta.to.global.u64 	%rd4, %rd1;
	cvta.to.global.u64 	%rd5, %rd2;
	cvta.to.global.u64 	%rd6, %rd3;
	mul.wide.s32 	%rd7, %r1, 8;
	add.s64 	%rd8, %rd4, %rd7;
	ld.global.f64 	%fd1, [%rd8];
	ld.global.f64 	%fd2, [%rd5];
	mul.f64 	%fd3, %fd1, %fd2;
	add.s64 	%rd9, %rd6, %rd7;
	st.global.f64 	[%rd9], %fd3;
$L__BB9_2:
	ret;

}
	// .globl	add_double
.visible .entry add_double(
	.param .u64 .ptr .align 1 add_double_param_0,
	.param .u64 .ptr .align 1 add_double_param_1,
	.param .u64 .ptr .align 1 add_double_param_2,
	.param .u32 add_double_param_3
)
{
	.reg .pred 	%p<2>;
	.reg .b32 	%r<6>;
	.reg .b64 	%rd<11>;
	.reg .b64 	%fd<4>;

	ld.param.u64 	%rd1, [add_double_param_0];
	ld.param.u64 	%rd2, [add_double_param_1];
	ld.param.u64 	%rd3, [add_double_param_2];
	ld.param.u32 	%r2, [add_double_param_3];
	mov.u32 	%r3, %ctaid.x;
	mov.u32 	%r4, %ntid.x;
	mov.u32 	%r5, %tid.x;
	mad.lo.s32 	%r1, %r3, %r4, %r5;
	setp.ge.s32 	%p1, %r1, %r2;
	@%p1 bra 	$L__BB10_2;
	cvta.to.global.u64 	%rd4, %rd1;
	cvta.to.global.u64 	%rd5, %rd2;
	cvta.to.global.u64 	%rd6, %rd3;
	mul.wide.s32 	%rd7, %r1, 8;
	add.s64 	%rd8, %rd4, %rd7;
	ld.global.f64 	%fd1, [%rd8];
	add.s64 	%rd9, %rd5, %rd7;
	ld.global.f64 	%fd2, [%rd9];
	add.f64 	%fd3, %fd1, %fd2;
	add.s64 	%rd10, %rd6, %rd7;
	st.global.f64 	[%rd10], %fd3;
$L__BB10_2:
	ret;

}
	// .globl	sub_double
.visible .entry sub_double(
	.param .u64 .ptr .align 1 sub_double_param_0,
	.param .u64 .ptr .align 1 sub_double_param_1,
	.param .u64 .ptr .align 1 sub_double_param_2,
	.param .u32 sub_double_param_3
)
{
	.reg .pred 	%p<2>;
	.reg .b32 	%r<6>;
	.reg .b64 	%rd<11>;
	.reg .b64 	%fd<4>;

	ld.param.u64 	%rd1, [sub_double_param_0];
	ld.param.u64 	%rd2, [sub_double_param_1];
	ld.param.u64 	%rd3, [sub_double_param_2];
	ld.param.u32 	%r2, [sub_double_param_3];
	mov.u32 	%r3, %ctaid.x;
	mov.u32 	%r4, %ntid.x;
	mov.u32 	%r5, %tid.x;
	mad.lo.s32 	%r1, %r3, %r4, %r5;
	setp.ge.s32 	%p1, %r1, %r2;
	@%p1 bra 	$L__BB11_2;
	cvta.to.global.u64 	%rd4, %rd1;
	cvta.to.global.u64 	%rd5, %rd2;
	cvta.to.global.u64 	%rd6, %rd3;
	mul.wide.s32 	%rd7, %r1, 8;
	add.s64 	%rd8, %rd4, %rd7;
	ld.global.f64 	%fd1, [%rd8];
	add.s64 	%rd9, %rd5, %rd7;
	ld.global.f64 	%fd2, [%rd9];
	sub.f64 	%fd3, %fd1, %fd2;
	add.s64 	%rd10, %rd6, %rd7;
	st.global.f64 	[%rd10], %fd3;
$L__BB11_2:
	ret;

}
	// .globl	cmul_double
.visible .entry cmul_double(
	.param .u64 .ptr .align 1 cmul_double_param_0,
	.param .u64 .ptr .align 1 cmul_double_param_1,
	.param .u64 .ptr .align 1 cmul_double_param_2,
	.param .u32 cmul_double_param_3
)
{
	.reg .pred 	%p<2>;
	.reg .b32 	%r<6>;
	.reg .b64 	%rd<11>;
	.reg .b64 	%fd<4>;

	ld.param.u64 	%rd1, [cmul_double_param_0];
	ld.param.u64 	%rd2, [cmul_double_param_1];
	ld.param.u64 	%rd3, [cmul_double_param_2];
	ld.param.u32 	%r2, [cmul_double_param_3];
	mov.u32 	%r3, %ctaid.x;
	mov.u32 	%r4, %ntid.x;
	mov.u32 	%r5, %tid.x;
	mad.lo.s32 	%r1, %r3, %r4, %r5;
	setp.ge.s32 	%p1, %r1, %r2;
	@%p1 bra 	$L__BB12_2;
	cvta.to.global.u64 	%rd4, %rd1;
	cvta.to.global.u64 	%rd5, %rd2;
	cvta.to.global.u64 	%rd6, %rd3;
	mul.wide.s32 	%rd7, %r1, 8;
	add.s64 	%rd8, %rd4, %rd7;
	ld.global.f64 	%fd1, [%rd8];
	add.s64 	%rd9, %rd5, %rd7;
	ld.global.f64 	%fd2, [%rd9];
	mul.f64 	%fd3, %fd1, %fd2;
	add.s64 	%rd10, %rd6, %rd7;
	st.global.f64 	[%rd10], %fd3;
$L__BB12_2:
	ret;

}
	// .globl	relu_double
.visible .entry relu_double(
	.param .u64 .ptr .align 1 relu_double_param_0,
	.param .u64 .ptr .align 1 relu_double_param_1,
	.param .u32 relu_double_param_2
)
{
	.reg .pred 	%p<2>;
	.reg .b32 	%r<6>;
	.reg .b32 	%f<3>;
	.reg .b64 	%rd<8>;
	.reg .b64 	%fd<5>;

	ld.param.u64 	%rd1, [relu_double_param_0];
	ld.param.u64 	%rd2, [relu_double_param_1];
	ld.param.u32 	%r2, [relu_double_param_2];
	mov.u32 	%r3, %ctaid.x;
	mov.u32 	%r4, %ntid.x;
	mov.u32 	%r5, %tid.x;
	mad.lo.s32 	%r1, %r3, %r4, %r5;
	setp.ge.s32 	%p1, %r1, %r2;
	@%p1 bra 	$L__BB13_2;
	cvta.to.global.u64 	%rd3, %rd1;
	cvta.to.global.u64 	%rd4, %rd2;
	mul.wide.s32 	%rd5, %r1, 8;
	add.s64 	%rd6, %rd3, %rd5;
	ld.global.f64 	%fd1, [%rd6];
	cvt.rn.f32.f64 	%f1, %fd1;
	abs.f32 	%f2, %f1;
	cvt.f64.f32 	%fd2, %f2;
	add.f64 	%fd3, %fd1, %fd2;
	mul.f64 	%fd4, %fd3, 0d3FE0000000000000;
	add.s64 	%rd7, %rd4, %rd5;
	st.global.f64 	[%rd7], %fd4;
$L__BB13_2:
	ret;

}
	// .globl	tanh_double
.visible .entry tanh_double(
	.param .u64 .ptr .align 1 tanh_double_param_0,
	.param .u64 .ptr .align 1 tanh_double_param_1,
	.param .u32 tanh_double_param_2
)
{
	.reg .pred 	%p<5>;
	.reg .b32 	%r<6>;
	.reg .b32 	%f<19>;
	.reg .b64 	%rd<11>;
	.reg .b64 	%fd<3>;

	ld.param.u64 	%rd1, [tanh_double_param_0];
	ld.param.u64 	%rd2, [tanh_double_param_1];
	ld.param.u32 	%r2, [tanh_double_param_2];
	mov.u32 	%r3, %ctaid.x;
	mov.u32 	%r4, %ntid.x;
	mov.u32 	%r5, %tid.x;
	mad.lo.s32 	%r1, %r3, %r4, %r5;
	setp.ge.s32 	%p1, %r1, %r2;
	@%p1 bra 	$L__BB14_2;
	cvta.to.global.u64 	%rd3, %rd1;
	cvta.to.global.u64 	%rd4, %rd2;
	mul.wide.s32 	%rd5, %r1, 8;
	add.s64 	%rd6, %rd3, %rd5;
	ld.global.f64 	%fd1, [%rd6];
	cvt.rn.f32.f64 	%f1, %fd1;
	abs.f32 	%f2, %f1;
	mul.f32 	%f3, %f2, 0f4038AA3B;
	ex2.approx.ftz.f32 	%f4, %f3;
	add.f32 	%f5, %f4, 0f3F800000;
	rcp.approx.ftz.f32 	%f6, %f5;
	fma.rn.f32 	%f7, %f6, 0fC0000000, 0f3F800000;
	setp.ge.f32 	%p2, %f2, 0f41102CB4;
	selp.f32 	%f8, 0f3F800000, %f7, %p2;
	abs.f32 	%f9, %f8;
	neg.f32 	%f10, %f9;
	mov.b64 	%rd7, %fd1;
	shr.u64 	%rd8, %rd7, 63;
	and.b64  	%rd9, %rd8, 1;
	setp.eq.b64 	%p3, %rd9, 1;
	selp.f32 	%f11, %f10, %f9, %p3;
	mul.f32 	%f12, %f1, %f1;
	fma.rn.f32 	%f13, %f12, 0f3C80F082, 0fBD563CAE;
	fma.rn.f32 	%f14, %f13, %f12, 0f3E085941;
	fma.rn.f32 	%f15, %f14, %f12, 0fBEAAA9ED;
	fma.rn.f32 	%f16, %f15, %f12, 0f00000000;
	fma.rn.f32 	%f17, %f16, %f1, %f1;
	setp.ge.f32 	%p4, %f2, 0f3F19999A;
	selp.f32 	%f18, %f11, %f17, %p4;
	cvt.f64.f32 	%fd2, %f18;
	add.s64 	%rd10, %rd4, %rd5;
	st.global.f64 	[%rd10], %fd2;
$L__BB14_2:
	ret;

}
	// .globl	sigmoid_double
.visible .entry sigmoid_double(
	.param .u64 .ptr .align 1 sigmoid_double_param_0,
	.param .u64 .ptr .align 1 sigmoid_double_param_1,
	.param .u32 sigmoid_double_param_2
)
{
	.reg .pred 	%p<2>;
	.reg .b32 	%r<8>;
	.reg .b32 	%f<15>;
	.reg .b64 	%rd<8>;
	.reg .b64 	%fd<3>;

	ld.param.u64 	%rd1, [sigmoid_double_param_0];
	ld.param.u64 	%rd2, [sigmoid_double_param_1];
	ld.param.u32 	%r2, [sigmoid_double_param_2];
	mov.u32 	%r3, %ctaid.x;
	mov.u32 	%r4, %ntid.x;
	mov.u32 	%r5, %tid.x;
	mad.lo.s32 	%r1, %r3, %r4, %r5;
	setp.ge.s32 	%p1, %r1, %r2;
	@%p1 bra 	$L__BB15_2;
	cvta.to.global.u64 	%rd3, %rd1;
	cvta.to.global.u64 	%rd4, %rd2;
	mul.wide.s32 	%rd5, %r1, 8;
	add.s64 	%rd6, %rd3, %rd5;
	ld.global.f64 	%fd1, [%rd6];
	cvt.rn.f32.f64 	%f1, %fd1;
	fma.rn.f32 	%f2, %f1, 0fBBBB989D, 0f3F000000;
	cvt.sat.f32.f32 	%f3, %f2;
	mov.f32 	%f4, 0f4B400001;
	mov.f32 	%f5, 0f437C0000;
	fma.rm.f32 	%f6, %f3, %f5, %f4;
	add.f32 	%f7, %f6, 0fCB40007F;
	neg.f32 	%f8, %f7;
	fma.rn.f32 	%f9, %f1, 0fBFB8AA3B, %f8;
	fma.rn.f32 	%f10, %f1, 0fB2A57060, %f9;
	mov.b32 	%r6, %f6;
	shl.b32 	%r7, %r6, 23;
	mov.b32 	%f11, %r7;
	ex2.approx.ftz.f32 	%f12, %f10;
	fma.rn.f32 	%f13, %f12, %f11, 0f3F800000;
	rcp.rn.f32 	%f14, %f13;
	cvt.f64.f32 	%fd2, %f14;
	add.s64 	%rd7, %rd4, %rd5;
	st.global.f64 	[%rd7], %fd2;
$L__BB15_2:
	ret;

}
	// .globl	sigmoid_derivative_double
.visible .entry sigmoid_derivative_double(
	.param .u64 .ptr .align 1 sigmoid_derivative_double_param_0,
	.param .u64 .ptr .align 1 sigmoid_derivative_double_param_1,
	.param .u32 sigmoid_derivative_double_param_2
)
{
	.reg .pred 	%p<2>;
	.reg .b32 	%r<8>;
	.reg .b32 	%f<18>;
	.reg .b64 	%rd<8>;
	.reg .b64 	%fd<3>;

	ld.param.u64 	%rd1, [sigmoid_derivative_double_param_0];
	ld.param.u64 	%rd2, [sigmoid_derivative_double_param_1];
	ld.param.u32 	%r2, [sigmoid_derivative_double_param_2];
	mov.u32 	%r3, %ctaid.x;
	mov.u32 	%r4, %ntid.x;
	mov.u32 	%r5, %tid.x;
	mad.lo.s32 	%r1, %r3, %r4, %r5;
	setp.ge.s32 	%p1, %r1, %r2;
	@%p1 bra 	$L__BB16_2;
	cvta.to.global.u64 	%rd3, %rd1;
	cvta.to.global.u64 	%rd4, %rd2;
	mul.wide.s32 	%rd5, %r1, 8;
	add.s64 	%rd6, %rd3, %rd5;
	ld.global.f64 	%fd1, [%rd6];
	cvt.rn.f32.f64 	%f1, %fd1;
	fma.rn.f32 	%f2, %f1, 0fBBBB989D, 0f3F000000;
	cvt.sat.f32.f32 	%f3, %f2;
	mov.f32 	%f4, 0f4B400001;
	mov.f32 	%f5, 0f437C0000;
	fma.rm.f32 	%f6, %f3, %f5, %f4;
	add.f32 	%f7, %f6, 0fCB40007F;
	neg.f32 	%f8, %f7;
	fma.rn.f32 	%f9, %f1, 0fBFB8AA3B, %f8;
	fma.rn.f32 	%f10, %f1, 0fB2A57060, %f9;
	mov.b32 	%r6, %f6;
	shl.b32 	%r7, %r6, 23;
	mov.b32 	%f11, %r7;
	ex2.approx.ftz.f32 	%f12, %f10;
	fma.rn.f32 	%f13, %f12, %f11, 0f3F800000;
	rcp.rn.f32 	%f14, %f13;
	mov.f32 	%f15, 0f3F800000;
	sub.f32 	%f16, %f15, %f14;
	mul.f32 	%f17, %f14, %f16;
	cvt.f64.f32 	%fd2, %f17;
	add.s64 	%rd7, %rd4, %rd5;
	st.global.f64 	[%rd7], %fd2;
$L__BB16_2:
	ret;

}
	// .globl	relu_derivative_double
.visible .entry relu_derivative_double(
	.param .u64 .ptr .align 1 relu_derivative_double_param_0,
	.param .u64 .ptr .align 1 relu_derivative_double_param_1,
	.param .u32 relu_derivative_double_param_2
)
{
	.reg .pred 	%p<3>;
	.reg .b32 	%r<6>;
	.reg .b64 	%rd<8>;
	.reg .b64 	%fd<3>;

	ld.param.u64 	%rd1, [relu_derivative_double_param_0];
	ld.param.u64 	%rd2, [relu_derivative_double_param_1];
	ld.param.u32 	%r2, [relu_derivative_double_param_2];
	mov.u32 	%r3, %ctaid.x;
	mov.u32 	%r4, %ntid.x;
	mov.u32 	%r5, %tid.x;
	mad.lo.s32 	%r1, %r3, %r4, %r5;
	setp.ge.s32 	%p1, %r1, %r2;
	@%p1 bra 	$L__BB17_2;
	cvta.to.global.u64 	%rd3, %rd1;
	cvta.to.global.u64 	%rd4, %rd2;
	mul.wide.s32 	%rd5, %r1, 8;
	add.s64 	%rd6, %rd3, %rd5;
	ld.global.f64 	%fd1, [%rd6];
	setp.geu.f64 	%p2, %fd1, 0d0000000000000000;
	selp.f64 	%fd2, 0d3FF0000000000000, 0d0000000000000000, %p2;
	add.s64 	%rd7, %rd4, %rd5;
	st.global.f64 	[%rd7], %fd2;
$L__BB17_2:
	ret;

}


// ===== COMPILED SASS (sm_100) =====

	.target	sm_100

	.elftype	@"ET_EXEC"


//--------------------- .note.nv.tkinfo           --------------------------
	.section	.note.nv.tkinfo,"",@"SHT_NOTE"
	.sectionflags	@"SHF_NOTE_NV_TKINFO"
	.tkinfo
        /*0018*/ 	.word	0x00000002
        /*0030*/ 	.string	""
        /*0030*/ 	.string	"ptxas"
        /*0030*/ 	.string	"Cuda compilation tools, release 13.0, V13.0.88"
        /*0030*/ 	.string	"Build cuda_13.0.r13.0/compiler.36424714_0"
        /*0030*/ 	.string	"-arch sm_100 -m 64 "



//--------------------- .note.nv.cuinfo           --------------------------
	.section	.note.nv.cuinfo,"",@"SHT_NOTE"
	.sectionflags	@"SHF_NOTE_NV_CUINFO"
        /*0018*/ 	.short	0x0002
        /*001a*/ 	.short	0x0064
        /*001c*/ 	.short	0x0082
	.zero		2


//--------------------- .nv.info                  --------------------------
	.section	.nv.info,"",@"SHT_CUDA_INFO"
	.align	4


	//----- nvinfo : EIATTR_REGCOUNT
	.align		4
        /*0000*/ 	.byte	0x04, 0x2f
        /*0002*/ 	.short	(.L_1 - .L_0)
	.align		4
.L_0:
        /*0004*/ 	.word	index@(scale_float)
        /*0008*/ 	.word	0x0000000c


	//----- nvinfo : EIATTR_FRAME_SIZE
	.align		4
.L_1:
        /*000c*/ 	.byte	0x04, 0x11
        /*000e*/ 	.short	(.L_3 - .L_2)
	.align		4
.L_2:
        /*0010*/ 	.word	index@(scale_float)
        /*0014*/ 	.word	0x00000000


	//----- nvinfo : EIATTR_REGCOUNT
	.align		4
.L_3:
        /*0018*/ 	.byte	0x04, 0x2f
        /*001a*/ 	.short	(.L_5 - .L_4)
	.align		4
.L_4:
        /*001c*/ 	.word	index@(add_float)
        /*0020*/ 	.word	0x0000000c


	//----- nvinfo : EIATTR_FRAME_SIZE
	.align		4
.L_5:
        /*0024*/ 	.byte	0x04, 0x11
        /*0026*/ 	.short	(.L_7 - .L_6)
	.align		4
.L_6:
        /*0028*/ 	.word	index@(add_float)
        /*002c*/ 	.word	0x00000000


	//----- nvinfo : EIATTR_REGCOUNT
	.align		4
.L_7:
        /*0030*/ 	.byte	0x04, 0x2f
        /*0032*/ 	.short	(.L_9 - .L_8)
	.align		4
.L_8:
        /*0034*/ 	.word	index@(sub_float)
        /*0038*/ 	.word	0x0000000c


	//----- nvinfo : EIATTR_FRAME_SIZE
	.align		4
.L_9:
        /*003c*/ 	.byte	0x04, 0x11
        /*003e*/ 	.short	(.L_11 - .L_10)
	.align		4
.L_10:
        /*0040*/ 	.word	index@(sub_float)
        /*0044*/ 	.word	0x00000000


	//----- nvinfo : EIATTR_REGCOUNT
	.align		4
.L_11:
        /*0048*/ 	.byte	0x04, 0x2f
        /*004a*/ 	.short	(.L_13 - .L_12)
	.align		4
.L_12:
        /*004c*/ 	.word	index@(cmul_float)
        /*0050*/ 	.word	0x0000000c


	//----- nvinfo : EIATTR_FRAME_SIZE
	.align		4
.L_13:
        /*0054*/ 	.byte	0x04, 0x11
        /*0056*/ 	.short	(.L_15 - .L_14)
	.align		4
.L_14:
        /*0058*/ 	.word	index@(cmul_float)
        /*005c*/ 	.word	0x00000000


	//----- nvinfo : EIATTR_REGCOUNT
	.align		4
.L_15:
        /*0060*/ 	.byte	0x04, 0x2f
        /*0062*/ 	.short	(.L_17 - .L_16)
	.align		4
.L_16:
        /*0064*/ 	.word	index@(relu_float)
        /*0068*/ 	.word	0x0000000a


	//----- nvinfo : EIATTR_FRAME_SIZE
	.align		4
.L_17:
        /*006c*/ 	.byte	0x04, 0x11
        /*006e*/ 	.short	(.L_19 - .L_18)
	.align		4
.L_18:
        /*0070*/ 	.word	index@(relu_float)
        /*0074*/ 	.word	0x00000000


	//----- nvinfo : EIATTR_REGCOUNT
	.align		4
.L_19:
        /*0078*/ 	.byte	0x04, 0x2f
        /*007a*/ 	.short	(.L_21 - .L_20)
	.align		4
.L_20:
        /*007c*/ 	.word	index@(tanh_float)
        /*0080*/ 	.word	0x0000000e


	//----- nvinfo : EIATTR_FRAME_SIZE
	.align		4
.L_21:
        /*0084*/ 	.byte	0x04, 0x11
        /*0086*/ 	.short	(.L_23 - .L_22)
	.align		4
.L_22:
        /*0088*/ 	.word	index@(tanh_float)
        /*008c*/ 	.word	0x00000000


	//----- nvinfo : EIATTR_REGCOUNT
	.align		4
.L_23:
        /*0090*/ 	.byte	0x04, 0x2f
        /*0092*/ 	.short	(.L_25 - .L_24)
	.align		4
.L_24:
        /*0094*/ 	.word	index@(sigmoid_float)
        /*0098*/ 	.word	0x0000000e


	//----- nvinfo : EIATTR_FRAME_SIZE
	.align		4
.L_25:
        /*009c*/ 	.byte	0x04, 0x11
        /*009e*/ 	.short	(.L_27 - .L_26)
	.align		4
.L_26:
        /*00a0*/ 	.word	index@($__internal_3_$__cuda_sm20_rcp_rn_f32_slowpath)
        /*00a4*/ 	.word	0x00000000


	//----- nvinfo : EIATTR_FRAME_SIZE
	.align		4
.L_27:
        /*00a8*/ 	.byte	0x04, 0x11
        /*00aa*/ 	.short	(.L_29 - .L_28)
	.align		4
.L_28:
        /*00ac*/ 	.word	index@(sigmoid_float)
        /*00b0*/ 	.word	0x00000000


	//----- nvinfo : EIATTR_REGCOUNT
	.align		4
.L_29:
        /*00b4*/ 	.byte	0x04, 0x2f
        /*00b6*/ 	.short	(.L_31 - .L_30)
	.align		4
.L_30:
        /*00b8*/ 	.word	index@(sigmoid_derivative_float)
        /*00bc*/ 	.word	0x0000000e


	//----- nvinfo : EIATTR_FRAME_SIZE
	.align		4
.L_31:
        /*00c0*/ 	.byte	0x04, 0x11
        /*00c2*/ 	.short	(.L_33 - .L_32)
	.align		4
.L_32:
        /*00c4*/ 	.word	index@($__internal_2_$__cuda_sm20_rcp_rn_f32_slowpath)
        /*00c8*/ 	.word	0x00000000


	//----- nvinfo : EIATTR_FRAME_SIZE
	.align		4
.L_33:
        /*00cc*/ 	.byte	0x04, 0x11
        /*00ce*/ 	.short	(.L_35 - .L_34)
	.align		4
.L_34:
        /*00d0*/ 	.word	index@(sigmoid_derivative_float)
        /*00d4*/ 	.word	0x00000000


	//----- nvinfo : EIATTR_REGCOUNT
	.align		4
.L_35:
        /*00d8*/ 	.byte	0x04, 0x2f
        /*00da*/ 	.short	(.L_37 - .L_36)
	.align		4
.L_36:
        /*00dc*/ 	.word	index@(relu_derivative_float)
        /*00e0*/ 	.word	0x0000000a


	//----- nvinfo : EIATTR_FRAME_SIZE
	.align		4
.L_37:
        /*00e4*/ 	.byte	0x04, 0x11
        /*00e6*/ 	.short	(.L_39 - .L_38)
	.align		4
.L_38:
        /*00e8*/ 	.word	index@(relu_derivative_float)
        /*00ec*/ 	.word	0x00000000


	//----- nvinfo : EIATTR_REGCOUNT
	.align		4
.L_39:
        /*00f0*/ 	.byte	0x04, 0x2f
        /*00f2*/ 	.short	(.L_41 - .L_40)
	.align		4
.L_40:
        /*00f4*/ 	.word	index@(scale_double)
        /*00f8*/ 	.word	0x0000000e


	//----- nvinfo : EIATTR_FRAME_SIZE
	.align		4
.L_41:
        /*00fc*/ 	.byte	0x04, 0x11
        /*00fe*/ 	.short	(.L_43 - .L_42)
	.align		4
.L_42:
        /*0100*/ 	.word	index@(scale_double)
        /*0104*/ 	.word	0x00000000


	//----- nvinfo : EIATTR_REGCOUNT
	.align		4
.L_43:
        /*0108*/ 	.byte	0x04, 0x2f
        /*010a*/ 	.short	(.L_45 - .L_44)
	.align		4
.L_44:
        /*010c*/ 	.word	index@(add_double)
        /*0110*/ 	.word	0x0000000e


	//----- nvinfo : EIATTR_FRAME_SIZE
	.align		4
.L_45:
        /*0114*/ 	.byte	0x04, 0x11
        /*0116*/ 	.short	(.L_47 - .L_46)
	.align		4
.L_46:
        /*0118*/ 	.word	index@(add_double)
        /*011c*/ 	.word	0x00000000


	//----- nvinfo : EIATTR_REGCOUNT
	.align		4
.L_47:
        /*0120*/ 	.byte	0x04, 0x2f
        /*0122*/ 	.short	(.L_49 - .L_48)
	.align		4
.L_48:
        /*0124*/ 	.word	index@(sub_double)
        /*0128*/ 	.word	0x0000000e


	//----- nvinfo : EIATTR_FRAME_SIZE
	.align		4
.L_49:
        /*012c*/ 	.byte	0x04, 0x11
        /*012e*/ 	.short	(.L_51 - .L_50)
	.align		4
.L_50:
        /*0130*/ 	.word	index@(sub_double)
        /*0134*/ 	.word	0x00000000


	//----- nvinfo : EIATTR_REGCOUNT
	.align		4
.L_51:
        /*0138*/ 	.byte	0x04, 0x2f
        /*013a*/ 	.short	(.L_53 - .L_52)
	.align		4
.L_52:
        /*013c*/ 	.word	index@(cmul_double)
        /*0140*/ 	.word	0x0000000e


	//----- nvinfo : EIATTR_FRAME_SIZE
	.align		4
.L_53:
        /*0144*/ 	.byte	0x04, 0x11
        /*0146*/ 	.short	(.L_55 - .L_54)
	.align		4
.L_54:
        /*0148*/ 	.word	index@(cmul_double)
        /*014c*/ 	.word	0x00000000


	//----- nvinfo : EIATTR_REGCOUNT
	.align		4
.L_55:
        /*0150*/ 	.byte	0x04, 0x2f
        /*0152*/ 	.short	(.L_57 - .L_56)
	.align		4
.L_56:
        /*0154*/ 	.word	index@(relu_double)
        /*0158*/ 	.word	0x0000000c


	//----- nvinfo : EIATTR_FRAME_SIZE
	.align		4
.L_57:
        /*015c*/ 	.byte	0x04, 0x11
        /*015e*/ 	.short	(.L_59 - .L_58)
	.align		4
.L_58:
        /*0160*/ 	.word	index@(relu_double)
        /*0164*/ 	.word	0x00000000


	//----- nvinfo : EIATTR_REGCOUNT
	.align		4
.L_59:
        /*0168*/ 	.byte	0x04, 0x2f
        /*016a*/ 	.short	(.L_61 - .L_60)
	.align		4
.L_60:
        /*016c*/ 	.word	index@(tanh_double)
        /*0170*/ 	.word	0x0000000e


	//----- nvinfo : EIATTR_FRAME_SIZE
	.align		4
.L_61:
        /*0174*/ 	.byte	0x04, 0x11
        /*0176*/ 	.short	(.L_63 - .L_62)
	.align		4
.L_62:
        /*0178*/ 	.word	index@(tanh_double)
        /*017c*/ 	.word	0x00000000


	//----- nvinfo : EIATTR_REGCOUNT
	.align		4
.L_63:
        /*0180*/ 	.byte	0x04, 0x2f
        /*0182*/ 	.short	(.L_65 - .L_64)
	.align		4
.L_64:
        /*0184*/ 	.word	index@(sigmoid_double)
        /*0188*/ 	.word	0x0000000e


	//----- nvinfo : EIATTR_FRAME_SIZE
	.align		4
.L_65:
        /*018c*/ 	.byte	0x04, 0x11
        /*018e*/ 	.short	(.L_67 - .L_66)
	.align		4
.L_66:
        /*0190*/ 	.word	index@($__internal_1_$__cuda_sm20_rcp_rn_f32_slowpath)
        /*0194*/ 	.word	0x00000000


	//----- nvinfo : EIATTR_FRAME_SIZE
	.align		4
.L_67:
        /*0198*/ 	.byte	0x04, 0x11
        /*019a*/ 	.short	(.L_69 - .L_68)
	.align		4
.L_68:
        /*019c*/ 	.word	index@(sigmoid_double)
        /*01a0*/ 	.word	0x00000000


	//----- nvinfo : EIATTR_REGCOUNT
	.align		4
.L_69:
        /*01a4*/ 	.byte	0x04, 0x2f
        /*01a6*/ 	.short	(.L_71 - .L_70)
	.align		4
.L_70:
        /*01a8*/ 	.word	index@(sigmoid_derivative_double)
        /*01ac*/ 	.word	0x0000000e


	//----- nvinfo : EIATTR_FRAME_SIZE
	.align		4
.L_71:
        /*01b0*/ 	.byte	0x04, 0x11
        /*01b2*/ 	.short	(.L_73 - .L_72)
	.align		4
.L_72:
        /*01b4*/ 	.word	index@($__internal_0_$__cuda_sm20_rcp_rn_f32_slowpath)
        /*01b8*/ 	.word	0x00000000


	//----- nvinfo : EIATTR_FRAME_SIZE
	.align		4
.L_73:
        /*01bc*/ 	.byte	0x04, 0x11
        /*01be*/ 	.short	(.L_75 - .L_74)
	.align		4
.L_74:
        /*01c0*/ 	.word	index@(sigmoid_derivative_double)
        /*01c4*/ 	.word	0x00000000


	//----- nvinfo : EIATTR_REGCOUNT
	.align		4
.L_75:
        /*01c8*/ 	.byte	0x04, 0x2f
        /*01ca*/ 	.short	(.L_77 - .L_76)
	.align		4
.L_76:
        /*01cc*/ 	.word	index@(relu_derivative_double)
        /*01d0*/ 	.word	0x0000000c


	//----- nvinfo : EIATTR_FRAME_SIZE
	.align		4
.L_77:
        /*01d4*/ 	.byte	0x04, 0x11
        /*01d6*/ 	.short	(.L_79 - .L_78)
	.align		4
.L_78:
        /*01d8*/ 	.word	index@(relu_derivative_double)
        /*01dc*/ 	.word	0x00000000


	//----- nvinfo : EIATTR_MIN_STACK_SIZE
	.align		4
.L_79:
        /*01e0*/ 	.byte	0x04, 0x12
        /*01e2*/ 	.short	(.L_81 - .L_80)
	.align		4
.L_80:
        /*01e4*/ 	.word	index@(relu_derivative_double)
        /*01e8*/ 	.word	0x00000000


	//----- nvinfo : EIATTR_MIN_STACK_SIZE
	.align		4
.L_81:
        /*01ec*/ 	.byte	0x04, 0x12
        /*01ee*/ 	.short	(.L_83 - .L_82)
	.align		4
.L_82:
        /*01f0*/ 	.word	index@(sigmoid_derivative_double)
        /*01f4*/ 	.word	0x00000000


	//----- nvinfo : EIATTR_MIN_STACK_SIZE
	.align		4
.L_83:
        /*01f8*/ 	.byte	0x04, 0x12
        /*01fa*/ 	.short	(.L_85 - .L_84)
	.align		4
.L_84:
        /*01fc*/ 	.word	index@(sigmoid_double)
        /*0200*/ 	.word	0x00000000


	//----- nvinfo : EIATTR_MIN_STACK_SIZE
	.align		4
.L_85:
        /*0204*/ 	.byte	0x04, 0x12
        /*0206*/ 	.short	(.L_87 - .L_86)
	.align		4
.L_86:
        /*0208*/ 	.word	index@(tanh_double)
        /*020c*/ 	.word	0x00000000


	//----- nvinfo : EIATTR_MIN_STACK_SIZE
	.align		4
.L_87:
        /*0210*/ 	.byte	0x04, 0x12
        /*0212*/ 	.short	(.L_89 - .L_88)
	.align		4
.L_88:
        /*0214*/ 	.word	index@(relu_double)
        /*0218*/ 	.word	0x00000000


	//----- nvinfo : EIATTR_MIN_STACK_SIZE
	.align		4
.L_89:
        /*021c*/ 	.byte	0x04, 0x12
        /*021e*/ 	.short	(.L_91 - .L_90)
	.align		4
.L_90:
        /*0220*/ 	.word	index@(cmul_double)
        /*0224*/ 	.word	0x00000000


	//----- nvinfo : EIATTR_MIN_STACK_SIZE
	.align		4
.L_91:
        /*0228*/ 	.byte	0x04, 0x12
        /*022a*/ 	.short	(.L_93 - .L_92)
	.align		4
.L_92:
        /*022c*/ 	.word	index@(sub_double)
        /*0230*/ 	.word	0x00000000


	//----- nvinfo : EIATTR_MIN_STACK_SIZE
	.align		4
.L_93:
        /*0234*/ 	.byte	0x04, 0x12
        /*0236*/ 	.short	(.L_95 - .L_94)
	.align		4
.L_94:
        /*0238*/ 	.word	index@(add_double)
        /*023c*/ 	.word	0x00000000


	//----- nvinfo : EIATTR_MIN_STACK_SIZE
	.align		4
.L_95:
        /*0240*/ 	.byte	0x04, 0x12
        /*0242*/ 	.short	(.L_97 - .L_96)
	.align		4
.L_96:
        /*0244*/ 	.word	index@(scale_double)
        /*0248*/ 	.word	0x00000000


	//----- nvinfo : EIATTR_MIN_STACK_SIZE
	.align		4
.L_97:
        /*024c*/ 	.byte	0x04, 0x12
        /*024e*/ 	.short	(.L_99 - .L_98)
	.align		4
.L_98:
        /*0250*/ 	.word	index@(relu_derivative_float)
        /*0254*/ 	.word	0x00000000


	//----- nvinfo : EIATTR_MIN_STACK_SIZE
	.align		4
.L_99:
        /*0258*/ 	.byte	0x04, 0x12
        /*025a*/ 	.short	(.L_101 - .L_100)
	.align		4
.L_100:
        /*025c*/ 	.word	index@(sigmoid_derivative_float)
        /*0260*/ 	.word	0x00000000


	//----- nvinfo : EIATTR_MIN_STACK_SIZE
	.align		4
.L_101:
        /*0264*/ 	.byte	0x04, 0x12
        /*0266*/ 	.short	(.L_103 - .L_102)
	.align		4
.L_102:
        /*0268*/ 	.word	index@(sigmoid_float)
        /*026c*/ 	.word	0x00000000


	//----- nvinfo : EIATTR_MIN_STACK_SIZE
	.align		4
.L_103:
        /*0270*/ 	.byte	0x04, 0x12
        /*0272*/ 	.short	(.L_105 - .L_104)
	.align		4
.L_104:
        /*0274*/ 	.word	index@(tanh_float)
        /*0278*/ 	.word	0x00000000


	//----- nvinfo : EIATTR_MIN_STACK_SIZE
	.align		4
.L_105:
        /*027c*/ 	.byte	0x04, 0x12
        /*027e*/ 	.short	(.L_107 - .L_106)
	.align		4
.L_106:
        /*0280*/ 	.word	index@(relu_float)
        /*0284*/ 	.word	0x00000000


	//----- nvinfo : EIATTR_MIN_STACK_SIZE
	.align		4
.L_107:
        /*0288*/ 	.byte	0x04, 0x12
        /*028a*/ 	.short	(.L_109 - .L_108)
	.align		4
.L_108:
        /*028c*/ 	.word	index@(cmul_float)
        /*0290*/ 	.word	0x00000000


	//----- nvinfo : EIATTR_MIN_STACK_SIZE
	.align		4
.L_109:
        /*0294*/ 	.byte	0x04, 0x12
        /*0296*/ 	.short	(.L_111 - .L_110)
	.align		4
.L_110:
        /*0298*/ 	.word	index@(sub_float)
        /*029c*/ 	.word	0x00000000


	//----- nvinfo : EIATTR_MIN_STACK_SIZE
	.align		4
.L_111:
        /*02a0*/ 	.byte	0x04, 0x12
        /*02a2*/ 	.short	(.L_113 - .L_112)
	.align		4
.L_112:
        /*02a4*/ 	.word	index@(add_float)
        /*02a8*/ 	.word	0x00000000


	//----- nvinfo : EIATTR_MIN_STACK_SIZE
	.align		4
.L_113:
        /*02ac*/ 	.byte	0x04, 0x12
        /*02ae*/ 	.short	(.L_115 - .L_114)
	.align		4
.L_114:
        /*02b0*/ 	.word	index@(scale_float)
        /*02b4*/ 	.word	0x00000000
.L_115:


//--------------------- .nv.compat                --------------------------
	.section	.nv.compat,"",@"SHT_CUDA_COMPAT_INFO"
	.align	4
        /*0000*/ 	.byte	0x02, 0x09, 0x00, 0x00, 0x02, 0x02, 0x01, 0x00, 0x02, 0x05, 0x05, 0x00, 0x03, 0x07, 0x01, 0x01
        /*0010*/ 	.byte	0x02, 0x03, 0x00, 0x00, 0x02, 0x06, 0x01, 0x00, 0x04, 0x0b, 0x08, 0x00, 0x01, 0x00, 0x00, 0x00
        /*0020*/ 	.byte	0x00, 0x00, 0x00, 0x00


//--------------------- .nv.info.relu_derivative_double --------------------------
	.section	.nv.info.relu_derivative_double,"",@"SHT_CUDA_INFO"
	.sectionflags	@""
	.align	4


	//----- nvinfo : EIATTR_CUDA_API_VERSION
	.align		4
        /*0000*/ 	.byte	0x04, 0x37
        /*0002*/ 	.short	(.L_117 - .L_116)
.L_116:
        /*0004*/ 	.word	0x00000082


	//----- nvinfo : EIATTR_KPARAM_INFO
	.align		4
.L_117:
        /*0008*/ 	.byte	0x04, 0x17
        /*000a*/ 	.short	(.L_119 - .L_118)
.L_118:
        /*000c*/ 	.word	0x00000000
        /*0010*/ 	.short	0x0002
        /*0012*/ 	.short	0x0010
        /*0014*/ 	.byte	0x00, 0xf0, 0x11, 0x00


	//----- nvinfo : EIATTR_KPARAM_INFO
	.align		4
.L_119:
        /*0018*/ 	.byte	0x04, 0x17
        /*001a*/ 	.short	(.L_121 - .L_120)
.L_120:
        /*001c*/ 	.word	0x00000000
        /*0020*/ 	.short	0x0001
        /*0022*/ 	.short	0x0008
        /*0024*/ 	.byte	0x00, 0xf5, 0x21, 0x00


	//----- nvinfo : EIATTR_KPARAM_INFO
	.align		4
.L_121:
        /*0028*/ 	.byte	0x04, 0x17
        /*002a*/ 	.short	(.L_123 - .L_122)
.L_122:
        /*002c*/ 	.word	0x00000000
        /*0030*/ 	.short	0x0000
        /*0032*/ 	.short	0x0000
        /*0034*/ 	.byte	0x00, 0xf5, 0x21, 0x00


	//----- nvinfo : EIATTR_SPARSE_MMA_MASK
	.align		4
.L_123:
        /*0038*/ 	.byte	0x03, 0x50
        /*003a*/ 	.short	0x0000


	//----- nvinfo : EIATTR_MAXREG_COUNT
	.align		4
        /*003c*/ 	.byte	0x03, 0x1b
        /*003e*/ 	.short	0x00ff


	//----- nvinfo : EIATTR_MERCURY_ISA_VERSION
	.align		4
        /*0040*/ 	.byte	0x03, 0x5f
        /*0042*/ 	.short	0x0101


	//----- nvinfo : EIATTR_VRC_CTA_INIT_COUNT
	.align		4
        /*0044*/ 	.byte	0x02, 0x4a
	.zero		1
	.zero		1


	//----- nvinfo : EIATTR_EXIT_INSTR_OFFSETS
	.align		4
        /*0048*/ 	.byte	0x04, 0x1c
        /*004a*/ 	.short	(.L_125 - .L_124)


	//   ....[0]....
.L_124:
        /*004c*/ 	.word	0x00000070


	//   ....[1]....
        /*0050*/ 	.word	0x00000120


	//----- nvinfo : EIATTR_CBANK_PARAM_SIZE
	.align		4
.L_125:
        /*0054*/ 	.byte	0x03, 0x19
        /*0056*/ 	.short	0x0014


	//----- nvinfo : EIATTR_PARAM_CBANK
	.align		4
        /*0058*/ 	.byte	0x04, 0x0a
        /*005a*/ 	.short	(.L_127 - .L_126)
	.align		4
.L_126:
        /*005c*/ 	.word	index@(.nv.constant0.relu_derivative_double)
        /*0060*/ 	.short	0x0380
        /*0062*/ 	.short	0x0014


	//----- nvinfo : EIATTR_SW_WAR
	.align		4
.L_127:
        /*0064*/ 	.byte	0x04, 0x36
        /*0066*/ 	.short	(.L_129 - .L_128)
.L_128:
        /*0068*/ 	.word	0x00000008
.L_129:


//--------------------- .nv.info.sigmoid_derivative_double --------------------------
	.section	.nv.info.sigmoid_derivative_double,"",@"SHT_CUDA_INFO"
	.sectionflags	@""
	.align	4


	//----- nvinfo : EIATTR_CUDA_API_VERSION
	.align		4
        /*0000*/ 	.byte	0x04, 0x37
        /*0002*/ 	.short	(.L_131 - .L_130)
.L_130:
        /*0004*/ 	.word	0x00000082


	//----- nvinfo : EIATTR_KPARAM_INFO
	.align		4
.L_131:
        /*0008*/ 	.byte	0x04, 0x17
        /*000a*/ 	.short	(.L_133 - .L_132)
.L_132:
        /*000c*/ 	.word	0x00000000
        /*0010*/ 	.short	0x0002
        /*0012*/ 	.short	0x0010
        /*0014*/ 	.byte	0x00, 0xf0, 0x11, 0x00


	//----- nvinfo : EIATTR_KPARAM_INFO
	.align		4
.L_133:
        /*0018*/ 	.byte	0x04, 0x17
        /*001a*/ 	.short	(.L_135 - .L_134)
.L_134:
        /*001c*/ 	.word	0x00000000
        /*0020*/ 	.short	0x0001
        /*0022*/ 	.short	0x0008
        /*0024*/ 	.byte	0x00, 0xf5, 0x21, 0x00


	//----- nvinfo : EIATTR_KPARAM_INFO
	.align		4
.L_135:
        /*0028*/ 	.byte	0x04, 0x17
        /*002a*/ 	.short	(.L_137 - .L_136)
.L_136:
        /*002c*/ 	.word	0x00000000
        /*0030*/ 	.short	0x0000
        /*0032*/ 	.short	0x0000
        /*0034*/ 	.byte	0x00, 0xf5, 0x21, 0x00


	//----- nvinfo : EIATTR_SPARSE_MMA_MASK
	.align		4
.L_137:
        /*0038*/ 	.byte	0x03, 0x50
        /*003a*/ 	.short	0x0000


	//----- nvinfo : EIATTR_MAXREG_COUNT
	.align		4
        /*003c*/ 	.byte	0x03, 0x1b
        /*003e*/ 	.short	0x00ff


	//----- nvinfo : EIATTR_MERCURY_ISA_VERSION
	.align		4
        /*0040*/ 	.byte	0x03, 0x5f
        /*0042*/ 	.short	0x0101


	//----- nvinfo : EIATTR_VRC_CTA_INIT_COUNT
	.align		4
        /*0044*/ 	.byte	0x02, 0x4a
	.zero		1
	.zero		1


	//----- nvinfo : EIATTR_EXIT_INSTR_OFFSETS
	.align		4
        /*0048*/ 	.byte	0x04, 0x1c
        /*004a*/ 	.short	(.L_139 - .L_138)


	//   ....[0]....
.L_138:
        /*004c*/ 	.word	0x00000070


	//   ....[1]....
        /*0050*/ 	.word	0x000002a0


	//----- nvinfo : EIATTR_CRS_STACK_SIZE
	.align		4
.L_139:
        /*0054*/ 	.byte	0x04, 0x1e
        /*0056*/ 	.short	(.L_141 - .L_140)
.L_140:
        /*0058*/ 	.word	0x00000000


	//----- nvinfo : EIATTR_CBANK_PARAM_SIZE
	.align		4
.L_141:
        /*005c*/ 	.byte	0x03, 0x19
        /*005e*/ 	.short	0x0014


	//----- nvinfo : EIATTR_PARAM_CBANK
	.align		4
        /*0060*/ 	.byte	0x04, 0x0a
        /*0062*/ 	.short	(.L_143 - .L_142)
	.align		4
.L_142:
        /*0064*/ 	.word	index@(.nv.constant0.sigmoid_derivative_double)
        /*0068*/ 	.short	0x0380
        /*006a*/ 	.short	0x0014


	//----- nvinfo : EIATTR_SW_WAR
	.align		4
.L_143:
        /*006c*/ 	.byte	0x04, 0x36
        /*006e*/ 	.short	(.L_145 - .L_144)
.L_144:
        /*0070*/ 	.word	0x00000008
.L_145:


//--------------------- .nv.info.sigmoid_double   --------------------------
	.section	.nv.info.sigmoid_double,"",@"SHT_CUDA_INFO"
	.sectionflags	@""
	.align	4


	//----- nvinfo : EIATTR_CUDA_API_VERSION
	.align		4
        /*0000*/ 	.byte	0x04, 0x37
        /*0002*/ 	.short	(.L_147 - .L_146)
.L_146:
        /*0004*/ 	.word	0x00000082


	//----- nvinfo : EIATTR_KPARAM_INFO
	.align		4
.L_147:
        /*0008*/ 	.byte	0x04, 0x17
        /*000a*/ 	.short	(.L_149 - .L_148)
.L_148:
        /*000c*/ 	.word	0x00000000
        /*0010*/ 	.short	0x0002
        /*0012*/ 	.short	0x0010
        /*0014*/ 	.byte	0x00, 0xf0, 0x11, 0x00


	//----- nvinfo : EIATTR_KPARAM_INFO
	.align		4
.L_149:
        /*0018*/ 	.byte	0x04, 0x17
        /*001a*/ 	.short	(.L_151 - .L_150)
.L_150:
        /*001c*/ 	.word	0x00000000
        /*0020*/ 	.short	0x0001
        /*0022*/ 	.short	0x0008
        /*0024*/ 	.byte	0x00, 0xf5, 0x21, 0x00


	//----- nvinfo : EIATTR_KPARAM_INFO
	.align		4
.L_151:
        /*0028*/ 	.byte	0x04, 0x17
        /*002a*/ 	.short	(.L_153 - .L_152)
.L_152:
        /*002c*/ 	.word	0x00000000
        /*0030*/ 	.short	0x0000
        /*0032*/ 	.short	0x0000
        /*0034*/ 	.byte	0x00, 0xf5, 0x21, 0x00


	//----- nvinfo : EIATTR_SPARSE_MMA_MASK
	.align		4
.L_153:
        /*0038*/ 	.byte	0x03, 0x50
        /*003a*/ 	.short	0x0000


	//----- nvinfo : EIATTR_MAXREG_COUNT
	.align		4
        /*003c*/ 	.byte	0x03, 0x1b
        /*003e*/ 	.short	0x00ff


	//----- nvinfo : EIATTR_MERCURY_ISA_VERSION
	.align		4
        /*0040*/ 	.byte	0x03, 0x5f
        /*0042*/ 	.short	0x0101


	//----- nvinfo : EIATTR_VRC_CTA_INIT_COUNT
	.align		4
        /*0044*/ 	.byte	0x02, 0x4a
	.zero		1
	.zero		1


	//----- nvinfo : EIATTR_EXIT_INSTR_OFFSETS
	.align		4
        /*0048*/ 	.byte	0x04, 0x1c
        /*004a*/ 	.short	(.L_155 - .L_154)


	//   ....[0]....
.L_154:
        /*004c*/ 	.word	0x00000070


	//   ....[1]....
        /*0050*/ 	.word	0x00000290


	//----- nvinfo : EIATTR_CRS_STACK_SIZE
	.align		4
.L_155:
        /*0054*/ 	.byte	0x04, 0x1e
        /*0056*/ 	.short	(.L_157 - .L_156)
.L_156:
        /*0058*/ 	.word	0x00000000


	//----- nvinfo : EIATTR_CBANK_PARAM_SIZE
	.align		4
.L_157:
        /*005c*/ 	.byte	0x03, 0x19
        /*005e*/ 	.short	0x0014


	//----- nvinfo : EIATTR_PARAM_CBANK
	.align		4
        /*0060*/ 	.byte	0x04, 0x0a
        /*0062*/ 	.short	(.L_159 - .L_158)
	.align		4
.L_158:
        /*0064*/ 	.word	index@(.nv.constant0.sigmoid_double)
        /*0068*/ 	.short	0x0380
        /*006a*/ 	.short	0x0014


	//----- nvinfo : EIATTR_SW_WAR
	.align		4
.L_159:
        /*006c*/ 	.byte	0x04, 0x36
        /*006e*/ 	.short	(.L_161 - .L_160)
.L_160:
        /*0070*/ 	.word	0x00000008
.L_161:


//--------------------- .nv.info.tanh_double      --------------------------
	.section	.nv.info.tanh_double,"",@"SHT_CUDA_INFO"
	.sectionflags	@""
	.align	4


	//----- nvinfo : EIATTR_CUDA_API_VERSION
	.align		4
        /*0000*/ 	.byte	0x04, 0x37
        /*0002*/ 	.short	(.L_163 - .L_162)
.L_162:
        /*0004*/ 	.word	0x00000082


	//----- nvinfo : EIATTR_KPARAM_INFO
	.align		4
.L_163:
        /*0008*/ 	.byte	0x04, 0x17
        /*000a*/ 	.short	(.L_165 - .L_164)
.L_164:
        /*000c*/ 	.word	0x00000000
        /*0010*/ 	.short	0x0002
        /*0012*/ 	.short	0x0010
        /*0014*/ 	.byte	0x00, 0xf0, 0x11, 0x00


	//----- nvinfo : EIATTR_KPARAM_INFO
	.align		4
.L_165:
        /*0018*/ 	.byte	0x04, 0x17
        /*001a*/ 	.short	(.L_167 - .L_166)
.L_166:
        /*001c*/ 	.word	0x00000000
        /*0020*/ 	.short	0x0001
        /*0022*/ 	.short	0x0008
        /*0024*/ 	.byte	0x00, 0xf5, 0x21, 0x00


	//----- nvinfo : EIATTR_KPARAM_INFO
	.align		4
.L_167:
        /*0028*/ 	.byte	0x04, 0x17
        /*002a*/ 	.short	(.L_169 - .L_168)
.L_168:
        /*002c*/ 	.word	0x00000000
        /*0030*/ 	.short	0x0000
        /*0032*/ 	.short	0x0000
        /*0034*/ 	.byte	0x00, 0xf5, 0x21, 0x00


	//----- nvinfo : EIATTR_SPARSE_MMA_MASK
	.align		4
.L_169:
        /*0038*/ 	.byte	0x03, 0x50
        /*003a*/ 	.short	0x0000


	//----- nvinfo : EIATTR_MAXREG_COUNT
	.align		4
        /*003c*/ 	.byte	0x03, 0x1b
        /*003e*/ 	.short	0x00ff


	//----- nvinfo : EIATTR_MERCURY_ISA_VERSION
	.align		4
        /*0040*/ 	.byte	0x03, 0x5f
        /*0042*/ 	.short	0x0101


	//----- nvinfo : EIATTR_VRC_CTA_INIT_COUNT
	.align		4
        /*0044*/ 	.byte	0x02, 0x4a
	.zero		1
	.zero		1


	//----- nvinfo : EIATTR_EXIT_INSTR_OFFSETS
	.align		4
        /*0048*/ 	.byte	0x04, 0x1c
        /*004a*/ 	.short	(.L_171 - .L_170)


	//   ....[0]....
.L_170:
        /*004c*/ 	.word	0x00000070


	//   ....[1]....
        /*0050*/ 	.word	0x00000260


	//----- nvinfo : EIATTR_CBANK_PARAM_SIZE
	.align		4
.L_171:
        /*0054*/ 	.byte	0x03, 0x19
        /*0056*/ 	.short	0x0014


	//----- nvinfo : EIATTR_PARAM_CBANK
	.align		4
        /*0058*/ 	.byte	0x04, 0x0a
        /*005a*/ 	.short	(.L_173 - .L_172)
	.align		4
.L_172:
        /*005c*/ 	.word	index@(.nv.constant0.tanh_double)
        /*0060*/ 	.short	0x0380
        /*0062*/ 	.short	0x0014


	//----- nvinfo : EIATTR_SW_WAR
	.align		4
.L_173:
        /*0064*/ 	.byte	0x04, 0x36
        /*0066*/ 	.short	(.L_175 - .L_174)
.L_174:
        /*0068*/ 	.word	0x00000008
.L_175:


//--------------------- .nv.info.relu_double      --------------------------
	.section	.nv.info.relu_double,"",@"SHT_CUDA_INFO"
	.sectionflags	@""
	.align	4


	//----- nvinfo : EIATTR_CUDA_API_VERSION
	.align		4
        /*0000*/ 	.byte	0x04, 0x37
        /*0002*/ 	.short	(.L_177 - .L_176)
.L_176:
        /*0004*/ 	.word	0x00000082


	//----- nvinfo : EIATTR_KPARAM_INFO
	.align		4
.L_177:
        /*0008*/ 	.byte	0x04, 0x17
        /*000a*/ 	.short	(.L_179 - .L_178)
.L_178:
        /*000c*/ 	.word	0x00000000
        /*0010*/ 	.short	0x0002
        /*0012*/ 	.short	0x0010
        /*0014*/ 	.byte	0x00, 0xf0, 0x11, 0x00


	//----- nvinfo : EIATTR_KPARAM_INFO
	.align		4
.L_179:
        /*0018*/ 	.byte	0x04, 0x17
        /*001a*/ 	.short	(.L_181 - .L_180)
.L_180:
        /*001c*/ 	.word	0x00000000
        /*0020*/ 	.short	0x0001
        /*0022*/ 	.short	0x0008
        /*0024*/ 	.byte	0x00, 0xf5, 0x21, 0x00


	//----- nvinfo : EIATTR_KPARAM_INFO
	.align		4
.L_181:
        /*0028*/ 	.byte	0x04, 0x17
        /*002a*/ 	.short	(.L_183 - .L_182)
.L_182:
        /*002c*/ 	.word	0x00000000
        /*0030*/ 	.short	0x0000
        /*0032*/ 	.short	0x0000
        /*0034*/ 	.byte	0x00, 0xf5, 0x21, 0x00


	//----- nvinfo : EIATTR_SPARSE_MMA_MASK
	.align		4
.L_183:
        /*0038*/ 	.byte	0x03, 0x50
        /*003a*/ 	.short	0x0000


	//----- nvinfo : EIATTR_MAXREG_COUNT
	.align		4
        /*003c*/ 	.byte	0x03, 0x1b
        /*003e*/ 	.short	0x00ff


	//----- nvinfo : EIATTR_MERCURY_ISA_VERSION
	.align		4
        /*0040*/ 	.byte	0x03, 0x5f
        /*0042*/ 	.short	0x0101


	//----- nvinfo : EIATTR_VRC_CTA_INIT_COUNT
	.align		4
        /*0044*/ 	.byte	0x02, 0x4a
	.zero		1
	.zero		1


	//----- nvinfo : EIATTR_EXIT_INSTR_OFFSETS
	.align		4
        /*0048*/ 	.byte	0x04, 0x1c
        /*004a*/ 	.short	(.L_185 - .L_184)


	//   ....[0]....
.L_184:
        /*004c*/ 	.word	0x00000070


	//   ....[1]....
        /*0050*/ 	.word	0x00000130


	//----- nvinfo : EIATTR_CBANK_PARAM_SIZE
	.align		4
.L_185:
        /*0054*/ 	.byte	0x03, 0x19
        /*0056*/ 	.short	0x0014


	//----- nvinfo : EIATTR_PARAM_CBANK
	.align		4
        /*0058*/ 	.byte	0x04, 0x0a
        /*005a*/ 	.short	(.L_187 - .L_186)
	.align		4
.L_186:
        /*005c*/ 	.word	index@(.nv.constant0.relu_double)
        /*0060*/ 	.short	0x0380
        /*0062*/ 	.short	0x0014


	//----- nvinfo : EIATTR_SW_WAR
	.align		4
.L_187:
        /*0064*/ 	.byte	0x04, 0x36
        /*0066*/ 	.short	(.L_189 - .L_188)
.L_188:
        /*0068*/ 	.word	0x00000008
.L_189:


//--------------------- .nv.info.cmul_double      --------------------------
	.section	.nv.info.cmul_double,"",@"SHT_CUDA_INFO"
	.sectionflags	@""
	.align	4


	//----- nvinfo : EIATTR_CUDA_API_VERSION
	.align		4
        /*0000*/ 	.byte	0x04, 0x37
        /*0002*/ 	.short	(.L_191 - .L_190)
.L_190:
        /*0004*/ 	.word	0x00000082


	//----- nvinfo : EIATTR_KPARAM_INFO
	.align		4
.L_191:
        /*0008*/ 	.byte	0x04, 0x17
        /*000a*/ 	.short	(.L_193 - .L_192)
.L_192:
        /*000c*/ 	.word	0x00000000
        /*0010*/ 	.short	0x0003
        /*0012*/ 	.short	0x0018
        /*0014*/ 	.byte	0x00, 0xf0, 0x11, 0x00


	//----- nvinfo : EIATTR_KPARAM_INFO
	.align		4
.L_193:
        /*0018*/ 	.byte	0x04, 0x17
        /*001a*/ 	.short	(.L_195 - .L_194)
.L_194:
        /*001c*/ 	.word	0x00000000
        /*0020*/ 	.short	0x0002
        /*0022*/ 	.short	0x0010
        /*0024*/ 	.byte	0x00, 0xf5, 0x21, 0x00


	//----- nvinfo : EIATTR_KPARAM_INFO
	.align		4
.L_195:
        /*0028*/ 	.byte	0x04, 0x17
        /*002a*/ 	.short	(.L_197 - .L_196)
.L_196:
        /*002c*/ 	.word	0x00000000
        /*0030*/ 	.short	0x0001
        /*0032*/ 	.short	0x0008
        /*0034*/ 	.byte	0x00, 0xf5, 0x21, 0x00


	//----- nvinfo : EIATTR_KPARAM_INFO
	.align		4
.L_197:
        /*0038*/ 	.byte	0x04, 0x17
        /*003a*/ 	.short	(.L_199 - .L_198)
.L_198:
        /*003c*/ 	.word	0x00000000
        /*0040*/ 	.short	0x0000
        /*0042*/ 	.short	0x0000
        /*0044*/ 	.byte	0x00, 0xf5, 0x21, 0x00


	//----- nvinfo : EIATTR_SPARSE_MMA_MASK
	.align		4
.L_199:
        /*0048*/ 	.byte	0x03, 0x50
        /*004a*/ 	.short	0x0000


	//----- nvinfo : EIATTR_MAXREG_COUNT
	.align		4
        /*004c*/ 	.byte	0x03, 0x1b
        /*004e*/ 	.short	0x00ff


	//----- nvinfo : EIATTR_MERCURY_ISA_VERSION
	.align		4
        /*0050*/ 	.byte	0x03, 0x5f
        /*0052*/ 	.short	0x0101


	//----- nvinfo : EIATTR_VRC_CTA_INIT_COUNT
	.align		4
        /*0054*/ 	.byte	0x02, 0x4a
	.zero		1
	.zero		1


	//----- nvinfo : EIATTR_EXIT_INSTR_OFFSETS
	.align		4
        /*0058*/ 	.byte	0x04, 0x1c
        /*005a*/ 	.short	(.L_201 - .L_200)


	//   ....[0]....
.L_200:
        /*005c*/ 	.word	0x00000070


	//   ....[1]....
        /*0060*/ 	.word	0x00000130


	//----- nvinfo : EIATTR_CBANK_PARAM_SIZE
	.align		4
.L_201:
        /*0064*/ 	.byte	0x03, 0x19
        /*0066*/ 	.short	0x001c


	//----- nvinfo : EIATTR_PARAM_CBANK
	.align		4
        /*0068*/ 	.byte	0x04, 0x0a
        /*006a*/ 	.short	(.L_203 - .L_202)
	.align		4
.L_202:
        /*006c*/ 	.word	index@(.nv.constant0.cmul_double)
        /*0070*/ 	.short	0x0380
        /*0072*/ 	.short	0x001c


	//----- nvinfo : EIATTR_SW_WAR
	.align		4
.L_203:
        /*0074*/ 	.byte	0x04, 0x36
        /*0076*/ 	.short	(.L_205 - .L_204)
.L_204:
        /*0078*/ 	.word	0x00000008
.L_205:


//--------------------- .nv.info.sub_double       --------------------------
	.section	.nv.info.sub_double,"",@"SHT_CUDA_INFO"
	.sectionflags	@""
	.align	4


	//----- nvinfo : EIATTR_CUDA_API_VERSION
	.align		4
        /*0000*/ 	.byte	0x04, 0x37
        /*0002*/ 	.short	(.L_207 - .L_206)
.L_206:
        /*0004*/ 	.word	0x00000082


	//----- nvinfo : EIATTR_KPARAM_INFO
	.align		4
.L_207:
        /*0008*/ 	.byte	0x04, 0x17
        /*000a*/ 	.short	(.L_209 - .L_208)
.L_208:
        /*000c*/ 	.word	0x00000000
        /*0010*/ 	.short	0x0003
        /*0012*/ 	.short	0x0018
        /*0014*/ 	.byte	0x00, 0xf0, 0x11, 0x00


	//----- nvinfo : EIATTR_KPARAM_INFO
	.align		4
.L_209:
        /*0018*/ 	.byte	0x04, 0x17
        /*001a*/ 	.short	(.L_211 - .L_210)
.L_210:
        /*001c*/ 	.word	0x00000000
        /*0020*/ 	.short	0x0002
        /*0022*/ 	.short	0x0010
        /*0024*/ 	.byte	0x00, 0xf5, 0x21, 0x00


	//----- nvinfo : EIATTR_KPARAM_INFO
	.align		4
.L_211:
        /*0028*/ 	.byte	0x04, 0x17
        /*002a*/ 	.short	(.L_213 - .L_212)
.L_212:
        /*002c*/ 	.word	0x00000000
        /*0030*/ 	.short	0x0001
        /*0032*/ 	.short	0x0008
        /*0034*/ 	.byte	0x00, 0xf5, 0x21, 0x00


	//----- nvinfo : EIATTR_KPARAM_INFO
	.align		4
.L_213:
        /*0038*/ 	.byte	0x04, 0x17
        /*003a*/ 	.short	(.L_215 - .L_214)
.L_214:
        /*003c*/ 	.word	0x00000000
        /*0040*/ 	.short	0x0000
        /*0042*/ 	.short	0x0000
        /*0044*/ 	.byte	0x00, 0xf5, 0x21, 0x00


	//----- nvinfo : EIATTR_SPARSE_MMA_MASK
	.align		4
.L_215:
        /*0048*/ 	.byte	0x03, 0x50
        /*004a*/ 	.short	0x0000


	//----- nvinfo : EIATTR_MAXREG_COUNT
	.align		4
        /*004c*/ 	.byte	0x03, 0x1b
        /*004e*/ 	.short	0x00ff


	//----- nvinfo : EIATTR_MERCURY_ISA_VERSION
	.align		4
        /*0050*/ 	.byte	0x03, 0x5f
        /*0052*/ 	.short	0x0101


	//----- nvinfo : EIATTR_VRC_CTA_INIT_COUNT
	.align		4
        /*0054*/ 	.byte	0x02, 0x4a
	.zero		1
	.zero		1


	//----- nvinfo : EIATTR_EXIT_INSTR_OFFSETS
	.align		4
        /*0058*/ 	.byte	0x04, 0x1c
        /*005a*/ 	.short	(.L_217 - .L_216)


	//   ....[0]....
.L_216:
        /*005c*/ 	.word	0x00000070


	//   ....[1]....
        /*0060*/ 	.word	0x00000130


	//----- nvinfo : EIATTR_CBANK_PARAM_SIZE
	.align		4
.L_217:
        /*0064*/ 	.byte	0x03, 0x19
        /*0066*/ 	.short	0x001c


	//----- nvinfo : EIATTR_PARAM_CBANK
	.align		4
        /*0068*/ 	.byte	0x04, 0x0a
        /*006a*/ 	.short	(.L_219 - .L_218)
	.align		4
.L_218:
        /*006c*/ 	.word	index@(.nv.constant0.sub_double)
        /*0070*/ 	.short	0x0380
        /*0072*/ 	.short	0x001c


	//----- nvinfo : EIATTR_SW_WAR
	.align		4
.L_219:
        /*0074*/ 	.byte	0x04, 0x36
        /*0076*/ 	.short	(.L_221 - .L_220)
.L_220:
        /*0078*/ 	.word	0x00000008
.L_221:


//--------------------- .nv.info.add_double       --------------------------
	.section	.nv.info.add_double,"",@"SHT_CUDA_INFO"
	.sectionflags	@""
	.align	4


	//----- nvinfo : EIATTR_CUDA_API_VERSION
	.align		4
        /*0000*/ 	.byte	0x04, 0x37
        /*0002*/ 	.short	(.L_223 - .L_222)
.L_222:
        /*0004*/ 	.word	0x00000082


	//----- nvinfo : EIATTR_KPARAM_INFO
	.align		4
.L_223:
        /*0008*/ 	.byte	0x04, 0x17
        /*000a*/ 	.short	(.L_225 - .L_224)
.L_224:
        /*000c*/ 	.word	0x00000000
        /*0010*/ 	.short	0x0003
        /*0012*/ 	.short	0x0018
        /*0014*/ 	.byte	0x00, 0xf0, 0x11, 0x00


	//----- nvinfo : EIATTR_KPARAM_INFO
	.align		4
.L_225:
        /*0018*/ 	.byte	0x04, 0x17
        /*001a*/ 	.short	(.L_227 - .L_226)
.L_226:
        /*001c*/ 	.word	0x00000000
        /*0020*/ 	.short	0x0002
        /*0022*/ 	.short	0x0010
        /*0024*/ 	.byte	0x00, 0xf5, 0x21, 0x00


	//----- nvinfo : EIATTR_KPARAM_INFO
	.align		4
.L_227:
        /*0028*/ 	.byte	0x04, 0x17
        /*002a*/ 	.short	(.L_229 - .L_228)
.L_228:
        /*002c*/ 	.word	0x00000000
        /*0030*/ 	.short	0x0001
        /*0032*/ 	.short	0x0008
        /*0034*/ 	.byte	0x00, 0xf5, 0x21, 0x00


	//----- nvinfo : EIATTR_KPARAM_INFO
	.align		4
.L_229:
        /*0038*/ 	.byte	0x04, 0x17
        /*003a*/ 	.short	(.L_231 - .L_230)
.L_230:
        /*003c*/ 	.word	0x00000000
        /*0040*/ 	.short	0x0000
        /*0042*/ 	.short	0x0000
        /*0044*/ 	.byte	0x00, 0xf5, 0x21, 0x00


	//----- nvinfo : EIATTR_SPARSE_MMA_MASK
	.align		4
.L_231:
        /*0048*/ 	.byte	0x03, 0x50
        /*004a*/ 	.short	0x0000


	//----- nvinfo : EIATTR_MAXREG_COUNT
	.align		4
        /*004c*/ 	.byte	0x03, 0x1b
        /*004e*/ 	.short	0x00ff


	//----- nvinfo : EIATTR_MERCURY_ISA_VERSION
	.align		4
        /*0050*/ 	.byte	0x03, 0x5f
        /*0052*/ 	.short	0x0101


	//----- nvinfo : EIATTR_VRC_CTA_INIT_COUNT
	.align		4
        /*0054*/ 	.byte	0x02, 0x4a
	.zero		1
	.zero		1


	//----- nvinfo : EIATTR_EXIT_INSTR_OFFSETS
	.align		4
        /*0058*/ 	.byte	0x04, 0x1c
        /*005a*/ 	.short	(.L_233 - .L_232)


	//   ....[0]....
.L_232:
        /*005c*/ 	.word	0x00000070


	//   ....[1]....
        /*0060*/ 	.word	0x00000130


	//----- nvinfo : EIATTR_CBANK_PARAM_SIZE
	.align		4
.L_233:
        /*0064*/ 	.byte	0x03, 0x19
        /*0066*/ 	.short	0x001c


	//----- nvinfo : EIATTR_PARAM_CBANK
	.align		4
        /*0068*/ 	.byte	0x04, 0x0a
        /*006a*/ 	.short	(.L_235 - .L_234)
	.align		4
.L_234:
        /*006c*/ 	.word	index@(.nv.constant0.add_double)
        /*0070*/ 	.short	0x0380
        /*0072*/ 	.short	0x001c


	//----- nvinfo : EIATTR_SW_WAR
	.align		4
.L_235:
        /*0074*/ 	.byte	0x04, 0x36
        /*0076*/ 	.short	(.L_237 - .L_236)
.L_236:
        /*0078*/ 	.word	0x00000008
.L_237:


//--------------------- .nv.info.scale_double     --------------------------
	.section	.nv.info.scale_double,"",@"SHT_CUDA_INFO"
	.sectionflags	@""
	.align	4


	//----- nvinfo : EIATTR_CUDA_API_VERSION
	.align		4
        /*0000*/ 	.byte	0x04, 0x37
        /*0002*/ 	.short	(.L_239 - .L_238)
.L_238:
        /*0004*/ 	.word	0x00000082


	//----- nvinfo : EIATTR_KPARAM_INFO
	.align		4
.L_239:
        /*0008*/ 	.byte	0x04, 0x17
        /*000a*/ 	.short	(.L_241 - .L_240)
.L_240:
        /*000c*/ 	.word	0x00000000
        /*0010*/ 	.short	0x0003
        /*0012*/ 	.short	0x0018
        /*0014*/ 	.byte	0x00, 0xf0, 0x11, 0x00


	//----- nvinfo : EIATTR_KPARAM_INFO
	.align		4
.L_241:
        /*0018*/ 	.byte	0x04, 0x17
        /*001a*/ 	.short	(.L_243 - .L_242)
.L_242:
        /*001c*/ 	.word	0x00000000
        /*0020*/ 	.short	0x0002
        /*0022*/ 	.short	0x0010
        /*0024*/ 	.byte	0x00, 0xf5, 0x21, 0x00


	//----- nvinfo : EIATTR_KPARAM_INFO
	.align		4
.L_243:
        /*0028*/ 	.byte	0x04, 0x17
        /*002a*/ 	.short	(.L_245 - .L_244)
.L_244:
        /*002c*/ 	.word	0x00000000
        /*0030*/ 	.short	0x0001
        /*0032*/ 	.short	0x0008
        /*0034*/ 	.byte	0x00, 0xf5, 0x21, 0x00


	//----- nvinfo : EIATTR_KPARAM_INFO
	.align		4
.L_245:
        /*0038*/ 	.byte	0x04, 0x17
        /*003a*/ 	.short	(.L_247 - .L_246)
.L_246:
        /*003c*/ 	.word	0x00000000
        /*0040*/ 	.short	0x0000
        /*0042*/ 	.short	0x0000
        /*0044*/ 	.byte	0x00, 0xf5, 0x21, 0x00


	//----- nvinfo : EIATTR_SPARSE_MMA_MASK
	.align		4
.L_247:
        /*0048*/ 	.byte	0x03, 0x50
        /*004a*/ 	.short	0x0000


	//----- nvinfo : EIATTR_MAXREG_COUNT
	.align		4
        /*004c*/ 	.byte	0x03, 0x1b
        /*004e*/ 	.short	0x00ff


	//----- nvinfo : EIATTR_MERCURY_ISA_VERSION
	.align		4
        /*0050*/ 	.byte	0x03, 0x5f
        /*0052*/ 	.short	0x0101


	//----- nvinfo : EIATTR_VRC_CTA_INIT_COUNT
	.align		4
        /*0054*/ 	.byte	0x02, 0x4a
	.zero		1
	.zero		1


	//----- nvinfo : EIATTR_EXIT_INSTR_OFFSETS
	.align		4
        /*0058*/ 	.byte	0x04, 0x1c
        /*005a*/ 	.short	(.L_249 - .L_248)


	//   ....[0]....
.L_248:
        /*005c*/ 	.word	0x00000070


	//   ....[1]....
        /*0060*/ 	.word	0x00000120


	//----- nvinfo : EIATTR_CBANK_PARAM_SIZE
	.align		4
.L_249:
        /*0064*/ 	.byte	0x03, 0x19
        /*0066*/ 	.short	0x001c


	//----- nvinfo : EIATTR_PARAM_CBANK
	.align		4
        /*0068*/ 	.byte	0x04, 0x0a
        /*006a*/ 	.short	(.L_251 - .L_250)
	.align		4
.L_250:
        /*006c*/ 	.word	index@(.nv.constant0.scale_double)
        /*0070*/ 	.short	0x0380
        /*0072*/ 	.short	0x001c


	//----- nvinfo : EIATTR_SW_WAR
	.align		4
.L_251:
        /*0074*/ 	.byte	0x04, 0x36
        /*0076*/ 	.short	(.L_253 - .L_252)
.L_252:
        /*0078*/ 	.word	0x00000008
.L_253:


//--------------------- .nv.info.relu_derivative_float --------------------------
	.section	.nv.info.relu_derivative_float,"",@"SHT_CUDA_INFO"
	.sectionflags	@""
	.align	4


	//----- nvinfo : EIATTR_CUDA_API_VERSION
	.align		4
        /*0000*/ 	.byte	0x04, 0x37
        /*0002*/ 	.short	(.L_255 - .L_254)
.L_254:
        /*0004*/ 	.word	0x00000082


	//----- nvinfo : EIATTR_KPARAM_INFO
	.align		4
.L_255:
        /*0008*/ 	.byte	0x04, 0x17
        /*000a*/ 	.short	(.L_257 - .L_256)
.L_256:
        /*000c*/ 	.word	0x00000000
        /*0010*/ 	.short	0x0002
        /*0012*/ 	.short	0x0010
        /*0014*/ 	.byte	0x00, 0xf0, 0x11, 0x00


	//----- nvinfo : EIATTR_KPARAM_INFO
	.align		4
.L_257:
        /*0018*/ 	.byte	0x04, 0x17
        /*001a*/ 	.short	(.L_259 - .L_258)
.L_258:
        /*001c*/ 	.word	0x00000000
        /*0020*/ 	.short	0x0001
        /*0022*/ 	.short	0x0008
        /*0024*/ 	.byte	0x00, 0xf5, 0x21, 0x00


	//----- nvinfo : EIATTR_KPARAM_INFO
	.align		4
.L_259:
        /*0028*/ 	.byte	0x04, 0x17
        /*002a*/ 	.short	(.L_261 - .L_260)
.L_260:
        /*002c*/ 	.word	0x00000000
        /*0030*/ 	.short	0x0000
        /*0032*/ 	.short	0x0000
        /*0034*/ 	.byte	0x00, 0xf5, 0x21, 0x00


	//----- nvinfo : EIATTR_SPARSE_MMA_MASK
	.align		4
.L_261:
        /*0038*/ 	.byte	0x03, 0x50
        /*003a*/ 	.short	0x0000


	//----- nvinfo : EIATTR_MAXREG_COUNT
	.align		4
        /*003c*/ 	.byte	0x03, 0x1b
        /*003e*/ 	.short	0x00ff


	//----- nvinfo : EIATTR_MERCURY_ISA_VERSION
	.align		4
        /*0040*/ 	.byte	0x03, 0x5f
        /*0042*/ 	.short	0x0101


	//----- nvinfo : EIATTR_VRC_CTA_INIT_COUNT
	.align		4
        /*0044*/ 	.byte	0x02, 0x4a
	.zero		1
	.zero		1


	//----- nvinfo : EIATTR_EXIT_INSTR_OFFSETS
	.align		4
        /*0048*/ 	.byte	0x04, 0x1c
        /*004a*/ 	.short	(.L_263 - .L_262)


	//   ....[0]....
.L_262:
        /*004c*/ 	.word	0x00000070


	//   ....[1]....
        /*0050*/ 	.word	0x00000100


	//----- nvinfo : EIATTR_CBANK_PARAM_SIZE
	.align		4
.L_263:
        /*0054*/ 	.byte	0x03, 0x19
        /*0056*/ 	.short	0x0014


	//----- nvinfo : EIATTR_PARAM_CBANK
	.align		4
        /*0058*/ 	.byte	0x04, 0x0a
        /*005a*/ 	.short	(.L_265 - .L_264)
	.align		4
.L_264:
        /*005c*/ 	.word	index@(.nv.constant0.relu_derivative_float)
        /*0060*/ 	.short	0x0380
        /*0062*/ 	.short	0x0014


	//----- nvinfo : EIATTR_SW_WAR
	.align		4
.L_265:
        /*0064*/ 	.byte	0x04, 0x36
        /*0066*/ 	.short	(.L_267 - .L_266)
.L_266:
        /*0068*/ 	.word	0x00000008
.L_267:


//--------------------- .nv.info.sigmoid_derivative_float --------------------------
	.section	.nv.info.sigmoid_derivative_float,"",@"SHT_CUDA_INFO"
	.sectionflags	@""
	.align	4


	//----- nvinfo : EIATTR_CUDA_API_VERSION
	.align		4
        /*0000*/ 	.byte	0x04, 0x37
        /*0002*/ 	.short	(.L_269 - .L_268)
.L_268:
        /*0004*/ 	.word	0x00000082


	//----- nvinfo : EIATTR_KPARAM_INFO
	.align		4
.L_269:
        /*0008*/ 	.byte	0x04, 0x17
        /*000a*/ 	.short	(.L_271 - .L_270)
.L_270:
        /*000c*/ 	.word	0x00000000
        /*0010*/ 	.short	0x0002
        /*0012*/ 	.short	0x0010
        /*0014*/ 	.byte	0x00, 0xf0, 0x11, 0x00


	//----- nvinfo : EIATTR_KPARAM_INFO
	.align		4
.L_271:
        /*0018*/ 	.byte	0x04, 0x17
        /*001a*/ 	.short	(.L_273 - .L_272)
.L_272:
        /*001c*/ 	.word	0x00000000
        /*0020*/ 	.short	0x0001
        /*0022*/ 	.short	0x0008
        /*0024*/ 	.byte	0x00, 0xf5, 0x21, 0x00


	//----- nvinfo : EIATTR_KPARAM_INFO
	.align		4
.L_273:
        /*0028*/ 	.byte	0x04, 0x17
        /*002a*/ 	.short	(.L_275 - .L_274)
.L_274:
        /*002c*/ 	.word	0x00000000
        /*0030*/ 	.short	0x0000
        /*0032*/ 	.short	0x0000
        /*0034*/ 	.byte	0x00, 0xf5, 0x21, 0x00


	//----- nvinfo : EIATTR_SPARSE_MMA_MASK
	.align		4
.L_275:
        /*0038*/ 	.byte	0x03, 0x50
        /*003a*/ 	.short	0x0000


	//----- nvinfo : EIATTR_MAXREG_COUNT
	.align		4
        /*003c*/ 	.byte	0x03, 0x1b
        /*003e*/ 	.short	0x00ff


	//----- nvinfo : EIATTR_MERCURY_ISA_VERSION
	.align		4
        /*0040*/ 	.byte	0x03, 0x5f
        /*0042*/ 	.short	0x0101


	//----- nvinfo : EIATTR_VRC_CTA_INIT_COUNT
	.align		4
        /*0044*/ 	.byte	0x02, 0x4a
	.zero		1
	.zero		1


	//----- nvinfo : EIATTR_EXIT_INSTR_OFFSETS
	.align		4
        /*0048*/ 	.byte	0x04, 0x1c
        /*004a*/ 	.short	(.L_277 - .L_276)


	//   ....[0]....
.L_276:
        /*004c*/ 	.word	0x00000070


	//   ....[1]....
        /*0050*/ 	.word	0x00000280


	//----- nvinfo : EIATTR_CRS_STACK_SIZE
	.align		4
.L_277:
        /*0054*/ 	.byte	0x04, 0x1e
        /*0056*/ 	.short	(.L_279 - .L_278)
.L_278:
        /*0058*/ 	.word	0x00000000


	//----- nvinfo : EIATTR_CBANK_PARAM_SIZE
	.align		4
.L_279:
        /*005c*/ 	.byte	0x03, 0x19
        /*005e*/ 	.short	0x0014


	//----- nvinfo : EIATTR_PARAM_CBANK
	.align		4
        /*0060*/ 	.byte	0x04, 0x0a
        /*0062*/ 	.short	(.L_281 - .L_280)
	.align		4
.L_280:
        /*0064*/ 	.word	index@(.nv.constant0.sigmoid_derivative_float)
        /*0068*/ 	.short	0x0380
        /*006a*/ 	.short	0x0014


	//----- nvinfo : EIATTR_SW_WAR
	.align		4
.L_281:
        /*006c*/ 	.byte	0x04, 0x36
        /*006e*/ 	.short	(.L_283 - .L_282)
.L_282:
        /*0070*/ 	.word	0x00000008
.L_283:


//--------------------- .nv.info.sigmoid_float    --------------------------
	.section	.nv.info.sigmoid_float,"",@"SHT_CUDA_INFO"
	.sectionflags	@""
	.align	4


	//----- nvinfo : EIATTR_CUDA_API_VERSION
	.align		4
        /*0000*/ 	.byte	0x04, 0x37
        /*0002*/ 	.short	(.L_285 - .L_284)
.L_284:
        /*0004*/ 	.word	0x00000082


	//----- nvinfo : EIATTR_KPARAM_INFO
	.align		4
.L_285:
        /*0008*/ 	.byte	0x04, 0x17
        /*000a*/ 	.short	(.L_287 - .L_286)
.L_286:
        /*000c*/ 	.word	0x00000000
        /*0010*/ 	.short	0x0002
        /*0012*/ 	.short	0x0010
        /*0014*/ 	.byte	0x00, 0xf0, 0x11, 0x00


	//----- nvinfo : EIATTR_KPARAM_INFO
	.align		4
.L_287:
        /*0018*/ 	.byte	0x04, 0x17
        /*001a*/ 	.short	(.L_289 - .L_288)
.L_288:
        /*001c*/ 	.word	0x00000000
        /*0020*/ 	.short	0x0001
        /*0022*/ 	.short	0x0008
        /*0024*/ 	.byte	0x00, 0xf5, 0x21, 0x00


	//----- nvinfo : EIATTR_KPARAM_INFO
	.align		4
.L_289:
        /*0028*/ 	.byte	0x04, 0x17
        /*002a*/ 	.short	(.L_291 - .L_290)
.L_290:
        /*002c*/ 	.word	0x00000000
        /*0030*/ 	.short	0x0000
        /*0032*/ 	.short	0x0000
        /*0034*/ 	.byte	0x00, 0xf5, 0x21, 0x00


	//----- nvinfo : EIATTR_SPARSE_MMA_MASK
	.align		4
.L_291:
        /*0038*/ 	.byte	0x03, 0x50
        /*003a*/ 	.short	0x0000


	//----- nvinfo : EIATTR_MAXREG_COUNT
	.align		4
        /*003c*/ 	.byte	0x03, 0x1b
        /*003e*/ 	.short	0x00ff


	//----- nvinfo : EIATTR_MERCURY_ISA_VERSION
	.align		4
        /*0040*/ 	.byte	0x03, 0x5f
        /*0042*/ 	.short	0x0101


	//----- nvinfo : EIATTR_VRC_CTA_INIT_COUNT
	.align		4
        /*0044*/ 	.byte	0x02, 0x4a
	.zero		1
	.zero		1


	//----- nvinfo : EIATTR_EXIT_INSTR_OFFSETS
	.align		4
        /*0048*/ 	.byte	0x04, 0x1c
        /*004a*/ 	.short	(.L_293 - .L_292)


	//   ....[0]....
.L_292:
        /*004c*/ 	.word	0x00000070


	//   ....[1]....
        /*0050*/ 	.word	0x00000260


	//----- nvinfo : EIATTR_CRS_STACK_SIZE
	.align		4
.L_293:
        /*0054*/ 	.byte	0x04, 0x1e
        /*0056*/ 	.short	(.L_295 - .L_294)
.L_294:
        /*0058*/ 	.word	0x00000000


	//----- nvinfo : EIATTR_CBANK_PARAM_SIZE
	.align		4
.L_295:
        /*005c*/ 	.byte	0x03, 0x19
        /*005e*/ 	.short	0x0014


	//----- nvinfo : EIATTR_PARAM_CBANK
	.align		4
        /*0060*/ 	.byte	0x04, 0x0a
        /*0062*/ 	.short	(.L_297 - .L_296)
	.align		4
.L_296:
        /*0064*/ 	.word	index@(.nv.constant0.sigmoid_float)
        /*0068*/ 	.short	0x0380
        /*006a*/ 	.short	0x0014


	//----- nvinfo : EIATTR_SW_WAR
	.align		4
.L_297:
        /*006c*/ 	.byte	0x04, 0x36
        /*006e*/ 	.short	(.L_299 - .L_298)
.L_298:
        /*0070*/ 	.word	0x00000008
.L_299:


//--------------------- .nv.info.tanh_float       --------------------------
	.section	.nv.info.tanh_float,"",@"SHT_CUDA_INFO"
	.sectionflags	@""
	.align	4


	//----- nvinfo : EIATTR_CUDA_API_VERSION
	.align		4
        /*0000*/ 	.byte	0x04, 0x37
        /*0002*/ 	.short	(.L_301 - .L_300)
.L_300:
        /*0004*/ 	.word	0x00000082


	//----- nvinfo : EIATTR_KPARAM_INFO
	.align		4
.L_301:
        /*0008*/ 	.byte	0x04, 0x17
        /*000a*/ 	.short	(.L_303 - .L_302)
.L_302:
        /*000c*/ 	.word	0x00000000
        /*0010*/ 	.short	0x0002
        /*0012*/ 	.short	0x0010
        /*0014*/ 	.byte	0x00, 0xf0, 0x11, 0x00


	//----- nvinfo : EIATTR_KPARAM_INFO
	.align		4
.L_303:
        /*0018*/ 	.byte	0x04, 0x17
        /*001a*/ 	.short	(.L_305 - .L_304)
.L_304:
        /*001c*/ 	.word	0x00000000
        /*0020*/ 	.short	0x0001
        /*0022*/ 	.short	0x0008
        /*0024*/ 	.byte	0x00, 0xf5, 0x21, 0x00


	//----- nvinfo : EIATTR_KPARAM_INFO
	.align		4
.L_305:
        /*0028*/ 	.byte	0x04, 0x17
        /*002a*/ 	.short	(.L_307 - .L_306)
.L_306:
        /*002c*/ 	.word	0x00000000
        /*0030*/ 	.short	0x0000
        /*0032*/ 	.short	0x0000
        /*0034*/ 	.byte	0x00, 0xf5, 0x21, 0x00


	//----- nvinfo : EIATTR_SPARSE_MMA_MASK
	.align		4
.L_307:
        /*0038*/ 	.byte	0x03, 0x50
        /*003a*/ 	.short	0x0000


	//----- nvinfo : EIATTR_MAXREG_COUNT
	.align		4
        /*003c*/ 	.byte	0x03, 0x1b
        /*003e*/ 	.short	0x00ff


	//----- nvinfo : EIATTR_MERCURY_ISA_VERSION
	.align		4
        /*0040*/ 	.byte	0x03, 0x5f
        /*0042*/ 	.short	0x0101


	//----- nvinfo : EIATTR_VRC_CTA_INIT_COUNT
	.align		4
        /*0044*/ 	.byte	0x02, 0x4a
	.zero		1
	.zero		1


	//----- nvinfo : EIATTR_EXIT_INSTR_OFFSETS
	.align		4
        /*0048*/ 	.byte	0x04, 0x1c
        /*004a*/ 	.short	(.L_309 - .L_308)


	//   ....[0]....
.L_308:
        /*004c*/ 	.word	0x00000070


	//   ....[1]....
        /*0050*/ 	.word	0x00000200


	//----- nvinfo : EIATTR_CBANK_PARAM_SIZE
	.align		4
.L_309:
        /*0054*/ 	.byte	0x03, 0x19
        /*0056*/ 	.short	0x0014


	//----- nvinfo : EIATTR_PARAM_CBANK
	.align		4
        /*0058*/ 	.byte	0x04, 0x0a
        /*005a*/ 	.short	(.L_311 - .L_310)
	.align		4
.L_310:
        /*005c*/ 	.word	index@(.nv.constant0.tanh_float)
        /*0060*/ 	.short	0x0380
        /*0062*/ 	.short	0x0014


	//----- nvinfo : EIATTR_SW_WAR
	.align		4
.L_311:
        /*0064*/ 	.byte	0x04, 0x36
        /*0066*/ 	.short	(.L_313 - .L_312)
.L_312:
        /*0068*/ 	.word	0x00000008
.L_313:


//--------------------- .nv.info.relu_float       --------------------------
	.section	.nv.info.relu_float,"",@"SHT_CUDA_INFO"
	.sectionflags	@""
	.align	4


	//----- nvinfo : EIATTR_CUDA_API_VERSION
	.align		4
        /*0000*/ 	.byte	0x04, 0x37
        /*0002*/ 	.short	(.L_315 - .L_314)
.L_314:
        /*0004*/ 	.word	0x00000082


	//----- nvinfo : EIATTR_KPARAM_INFO
	.align		4
.L_315:
        /*0008*/ 	.byte	0x04, 0x17
        /*000a*/ 	.short	(.L_317 - .L_316)
.L_316:
        /*000c*/ 	.word	0x00000000
        /*0010*/ 	.short	0x0002
        /*0012*/ 	.short	0x0010
        /*0014*/ 	.byte	0x00, 0xf0, 0x11, 0x00


	//----- nvinfo : EIATTR_KPARAM_INFO
	.align		4
.L_317:
        /*0018*/ 	.byte	0x04, 0x17
        /*001a*/ 	.short	(.L_319 - .L_318)
.L_318:
        /*001c*/ 	.word	0x00000000
        /*0020*/ 	.short	0x0001
        /*0022*/ 	.short	0x0008
        /*0024*/ 	.byte	0x00, 0xf5, 0x21, 0x00


	//----- nvinfo : EIATTR_KPARAM_INFO
	.align		4
.L_319:
        /*0028*/ 	.byte	0x04, 0x17
        /*002a*/ 	.short	(.L_321 - .L_320)
.L_320:
        /*002c*/ 	.word	0x00000000
        /*0030*/ 	.short	0x0000
        /*0032*/ 	.short	0x0000
        /*0034*/ 	.byte	0x00, 0xf5, 0x21, 0x00


	//----- nvinfo : EIATTR_SPARSE_MMA_MASK
	.align		4
.L_321:
        /*0038*/ 	.byte	0x03, 0x50
        /*003a*/ 	.short	0x0000


	//----- nvinfo : EIATTR_MAXREG_COUNT
	.align		4
        /*003c*/ 	.byte	0x03, 0x1b
        /*003e*/ 	.short	0x00ff


	//----- nvinfo : EIATTR_MERCURY_ISA_VERSION
	.align		4
        /*0040*/ 	.byte	0x03, 0x5f
        /*0042*/ 	.short	0x0101


	//----- nvinfo : EIATTR_VRC_CTA_INIT_COUNT
	.align		4
        /*0044*/ 	.byte	0x02, 0x4a
	.zero		1
	.zero		1


	//----- nvinfo : EIATTR_EXIT_INSTR_OFFSETS
	.align		4
        /*0048*/ 	.byte	0x04, 0x1c
        /*004a*/ 	.short	(.L_323 - .L_322)


	//   ....[0]....
.L_322:
        /*004c*/ 	.word	0x00000070


	//   ....[1]....
        /*0050*/ 	.word	0x00000110


	//----- nvinfo : EIATTR_CBANK_PARAM_SIZE
	.align		4
.L_323:
        /*0054*/ 	.byte	0x03, 0x19
        /*0056*/ 	.short	0x0014


	//----- nvinfo : EIATTR_PARAM_CBANK
	.align		4
        /*0058*/ 	.byte	0x04, 0x0a
        /*005a*/ 	.short	(.L_325 - .L_324)
	.align		4
.L_324:
        /*005c*/ 	.word	index@(.nv.constant0.relu_float)
        /*0060*/ 	.short	0x0380
        /*0062*/ 	.short	0x0014


	//----- nvinfo : EIATTR_SW_WAR
	.align		4
.L_325:
        /*0064*/ 	.byte	0x04, 0x36
        /*0066*/ 	.short	(.L_327 - .L_326)
.L_326:
        /*0068*/ 	.word	0x00000008
.L_327:


//--------------------- .nv.info.cmul_float       --------------------------
	.section	.nv.info.cmul_float,"",@"SHT_CUDA_INFO"
	.sectionflags	@""
	.align	4


	//----- nvinfo : EIATTR_CUDA_API_VERSION
	.align		4
        /*0000*/ 	.byte	0x04, 0x37
        /*0002*/ 	.short	(.L_329 - .L_328)
.L_328:
        /*0004*/ 	.word	0x00000082


	//----- nvinfo : EIATTR_KPARAM_INFO
	.align		4
.L_329:
        /*0008*/ 	.byte	0x04, 0x17
        /*000a*/ 	.short	(.L_331 - .L_330)
.L_330:
        /*000c*/ 	.word	0x00000000
        /*0010*/ 	.short	0x0003
        /*0012*/ 	.short	0x0018
        /*0014*/ 	.byte	0x00, 0xf0, 0x11, 0x00


	//----- nvinfo : EIATTR_KPARAM_INFO
	.align		4
.L_331:
        /*0018*/ 	.byte	0x04, 0x17
        /*001a*/ 	.short	(.L_333 - .L_332)
.L_332:
        /*001c*/ 	.word	0x00000000
        /*0020*/ 	.short	0x0002
        /*0022*/ 	.short	0x0010
        /*0024*/ 	.byte	0x00, 0xf5, 0x21, 0x00


	//----- nvinfo : EIATTR_KPARAM_INFO
	.align		4
.L_333:
        /*0028*/ 	.byte	0x04, 0x17
        /*002a*/ 	.short	(.L_335 - .L_334)
.L_334:
        /*002c*/ 	.word	0x00000000
        /*0030*/ 	.short	0x0001
        /*0032*/ 	.short	0x0008
        /*0034*/ 	.byte	0x00, 0xf5, 0x21, 0x00


	//----- nvinfo : EIATTR_KPARAM_INFO
	.align		4
.L_335:
        /*0038*/ 	.byte	0x04, 0x17
        /*003a*/ 	.short	(.L_337 - .L_336)
.L_336:
        /*003c*/ 	.word	0x00000000
        /*0040*/ 	.short	0x0000
        /*0042*/ 	.short	0x0000
        /*0044*/ 	.byte	0x00, 0xf5, 0x21, 0x00


	//----- nvinfo : EIATTR_SPARSE_MMA_MASK
	.align		4
.L_337:
        /*0048*/ 	.byte	0x03, 0x50
        /*004a*/ 	.short	0x0000


	//----- nvinfo : EIATTR_MAXREG_COUNT
	.align		4
        /*004c*/ 	.byte	0x03, 0x1b
        /*004e*/ 	.short	0x00ff


	//----- nvinfo : EIATTR_MERCURY_ISA_VERSION
	.align		4
        /*0050*/ 	.byte	0x03, 0x5f
        /*0052*/ 	.short	0x0101


	//----- nvinfo : EIATTR_VRC_CTA_INIT_COUNT
	.align		4
        /*0054*/ 	.byte	0x02, 0x4a
	.zero		1
	.zero		1


	//----- nvinfo : EIATTR_EXIT_INSTR_OFFSETS
	.align		4
        /*0058*/ 	.byte	0x04, 0x1c
        /*005a*/ 	.short	(.L_339 - .L_338)


	//   ....[0]....
.L_338:
        /*005c*/ 	.word	0x00000070


	//   ....[1]....
        /*0060*/ 	.word	0x00000130


	//----- nvinfo : EIATTR_CBANK_PARAM_SIZE
	.align		4
.L_339:
        /*0064*/ 	.byte	0x03, 0x19
        /*0066*/ 	.short	0x001c


	//----- nvinfo : EIATTR_PARAM_CBANK
	.align		4
        /*0068*/ 	.byte	0x04, 0x0a
        /*006a*/ 	.short	(.L_341 - .L_340)
	.align		4
.L_340:
        /*006c*/ 	.word	index@(.nv.constant0.cmul_float)
        /*0070*/ 	.short	0x0380
        /*0072*/ 	.short	0x001c


	//----- nvinfo : EIATTR_SW_WAR
	.align		4
.L_341:
        /*0074*/ 	.byte	0x04, 0x36
        /*0076*/ 	.short	(.L_343 - .L_342)
.L_342:
        /*0078*/ 	.word	0x00000008
.L_343:


//--------------------- .nv.info.sub_float        --------------------------
	.section	.nv.info.sub_float,"",@"SHT_CUDA_INFO"
	.sectionflags	@""
	.align	4


	//----- nvinfo : EIATTR_CUDA_API_VERSION
	.align		4
        /*0000*/ 	.byte	0x04, 0x37
        /*0002*/ 	.short	(.L_345 - .L_344)
.L_344:
        /*0004*/ 	.word	0x00000082


	//----- nvinfo : EIATTR_KPARAM_INFO
	.align		4
.L_345:
        /*0008*/ 	.byte	0x04, 0x17
        /*000a*/ 	.short	(.L_347 - .L_346)
.L_346:
        /*000c*/ 	.word	0x00000000
        /*0010*/ 	.short	0x0003
        /*0012*/ 	.short	0x0018
        /*0014*/ 	.byte	0x00, 0xf0, 0x11, 0x00


	//----- nvinfo : EIATTR_KPARAM_INFO
	.align		4
.L_347:
        /*0018*/ 	.byte	0x04, 0x17
        /*001a*/ 	.short	(.L_349 - .L_348)
.L_348:
        /*001c*/ 	.word	0x00000000
        /*0020*/ 	.short	0x0002
        /*0022*/ 	.short	0x0010
        /*0024*/ 	.byte	0x00, 0xf5, 0x21, 0x00


	//----- nvinfo : EIATTR_KPARAM_INFO
	.align		4
.L_349:
        /*0028*/ 	.byte	0x04, 0x17
        /*002a*/ 	.short	(.L_351 - .L_350)
.L_350:
        /*002c*/ 	.word	0x00000000
        /*0030*/ 	.short	0x0001
        /*0032*/ 	.short	0x0008
        /*0034*/ 	.byte	0x00, 0xf5, 0x21, 0x00


	//----- nvinfo : EIATTR_KPARAM_INFO
	.align		4
.L_351:
        /*0038*/ 	.byte	0x04, 0x17
        /*003a*/ 	.short	(.L_353 - .L_352)
.L_352:
        /*003c*/ 	.word	0x00000000
        /*0040*/ 	.short	0x0000
        /*0042*/ 	.short	0x0000
        /*0044*/ 	.byte	0x00, 0xf5, 0x21, 0x00


	//----- nvinfo : EIATTR_SPARSE_MMA_MASK
	.align		4
.L_353:
        /*0048*/ 	.byte	0x03, 0x50
        /*004a*/ 	.short	0x0000


	//----- nvinfo : EIATTR_MAXREG_COUNT
	.align		4
        /*004c*/ 	.byte	0x03, 0x1b
        /*004e*/ 	.short	0x00ff


	//----- nvinfo : EIATTR_MERCURY_ISA_VERSION
	.align		4
        /*0050*/ 	.byte	0x03, 0x5f
        /*0052*/ 	.short	0x0101


	//----- nvinfo : EIATTR_VRC_CTA_INIT_COUNT
	.align		4
        /*0054*/ 	.byte	0x02, 0x4a
	.zero		1
	.zero		1


	//----- nvinfo : EIATTR_EXIT_INSTR_OFFSETS
	.align		4
        /*0058*/ 	.byte	0x04, 0x1c
        /*005a*/ 	.short	(.L_355 - .L_354)


	//   ....[0]....
.L_354:
        /*005c*/ 	.word	0x00000070


	//   ....[1]....
        /*0060*/ 	.word	0x00000130


	//----- nvinfo : EIATTR_CBANK_PARAM_SIZE
	.align		4
.L_355:
        /*0064*/ 	.byte	0x03, 0x19
        /*0066*/ 	.short	0x001c


	//----- nvinfo : EIATTR_PARAM_CBANK
	.align		4
        /*0068*/ 	.byte	0x04, 0x0a
        /*006a*/ 	.short	(.L_357 - .L_356)
	.align		4
.L_356:
        /*006c*/ 	.word	index@(.nv.constant0.sub_float)
        /*0070*/ 	.short	0x0380
        /*0072*/ 	.short	0x001c


	//----- nvinfo : EIATTR_SW_WAR
	.align		4
.L_357:
        /*0074*/ 	.byte	0x04, 0x36
        /*0076*/ 	.short	(.L_359 - .L_358)
.L_358:
        /*0078*/ 	.word	0x00000008
.L_359:


//--------------------- .nv.info.add_float        --------------------------
	.section	.nv.info.add_float,"",@"SHT_CUDA_INFO"
	.sectionflags	@""
	.align	4


	//----- nvinfo : EIATTR_CUDA_API_VERSION
	.align		4
        /*0000*/ 	.byte	0x04, 0x37
        /*0002*/ 	.short	(.L_361 - .L_360)
.L_360:
        /*0004*/ 	.word	0x00000082


	//----- nvinfo : EIATTR_KPARAM_INFO
	.align		4
.L_361:
        /*0008*/ 	.byte	0x04, 0x17
        /*000a*/ 	.short	(.L_363 - .L_362)
.L_362:
        /*000c*/ 	.word	0x00000000
        /*0010*/ 	.short	0x0003
        /*0012*/ 	.short	0x0018
        /*0014*/ 	.byte	0x00, 0xf0, 0x11, 0x00


	//----- nvinfo : EIATTR_KPARAM_INFO
	.align		4
.L_363:
        /*0018*/ 	.byte	0x04, 0x17
        /*001a*/ 	.short	(.L_365 - .L_364)
.L_364:
        /*001c*/ 	.word	0x00000000
        /*0020*/ 	.short	0x0002
        /*0022*/ 	.short	0x0010
        /*0024*/ 	.byte	0x00, 0xf5, 0x21, 0x00


	//----- nvinfo : EIATTR_KPARAM_INFO
	.align		4
.L_365:
        /*0028*/ 	.byte	0x04, 0x17
        /*002a*/ 	.short	(.L_367 - .L_366)
.L_366:
        /*002c*/ 	.word	0x00000000
        /*0030*/ 	.short	0x0001
        /*0032*/ 	.short	0x0008
        /*0034*/ 	.byte	0x00, 0xf5, 0x21, 0x00


	//----- nvinfo : EIATTR_KPARAM_INFO
	.align		4
.L_367:
        /*0038*/ 	.byte	0x04, 0x17
        /*003a*/ 	.short	(.L_369 - .L_368)
.L_368:
        /*003c*/ 	.word	0x00000000
        /*0040*/ 	.short	0x0000
        /*0042*/ 	.short	0x0000
        /*0044*/ 	.byte	0x00, 0xf5, 0x21, 0x00


	//----- nvinfo : EIATTR_SPARSE_MMA_MASK
	.align		4
.L_369:
        /*0048*/ 	.byte	0x03, 0x50
        /*004a*/ 	.short	0x0000


	//----- nvinfo : EIATTR_MAXREG_COUNT
	.align		4
        /*004c*/ 	.byte	0x03, 0x1b
        /*004e*/ 	.short	0x00ff


	//----- nvinfo : EIATTR_MERCURY_ISA_VERSION
	.align		4
        /*0050*/ 	.byte	0x03, 0x5f
        /*0052*/ 	.short	0x0101


	//----- nvinfo : EIATTR_VRC_CTA_INIT_COUNT
	.align		4
        /*0054*/ 	.byte	0x02, 0x4a
	.zero		1
	.zero		1


	//----- nvinfo : EIATTR_EXIT_INSTR_OFFSETS
	.align		4
        /*0058*/ 	.byte	0x04, 0x1c
        /*005a*/ 	.short	(.L_371 - .L_370)


	//   ....[0]....
.L_370:
        /*005c*/ 	.word	0x00000070


	//   ....[1]....
        /*0060*/ 	.word	0x00000130


	//----- nvinfo : EIATTR_CBANK_PARAM_SIZE
	.align		4
.L_371:
        /*0064*/ 	.byte	0x03, 0x19
        /*0066*/ 	.short	0x001c


	//----- nvinfo : EIATTR_PARAM_CBANK
	.align		4
        /*0068*/ 	.byte	0x04, 0x0a
        /*006a*/ 	.short	(.L_373 - .L_372)
	.align		4
.L_372:
        /*006c*/ 	.word	index@(.nv.constant0.add_float)
        /*0070*/ 	.short	0x0380
        /*0072*/ 	.short	0x001c


	//----- nvinfo : EIATTR_SW_WAR
	.align		4
.L_373:
        /*0074*/ 	.byte	0x04, 0x36
        /*0076*/ 	.short	(.L_375 - .L_374)
.L_374:
        /*0078*/ 	.word	0x00000008
.L_375:


//--------------------- .nv.info.scale_float      --------------------------
	.section	.nv.info.scale_float,"",@"SHT_CUDA_INFO"
	.sectionflags	@""
	.align	4


	//----- nvinfo : EIATTR_CUDA_API_VERSION
	.align		4
        /*0000*/ 	.byte	0x04, 0x37
        /*0002*/ 	.short	(.L_377 - .L_376)
.L_376:
        /*0004*/ 	.word	0x00000082


	//----- nvinfo : EIATTR_KPARAM_INFO
	.align		4
.L_377:
        /*0008*/ 	.byte	0x04, 0x17
        /*000a*/ 	.short	(.L_379 - .L_378)
.L_378:
        /*000c*/ 	.word	0x00000000
        /*0010*/ 	.short	0x0003
        /*0012*/ 	.short	0x0018
        /*0014*/ 	.byte	0x00, 0xf0, 0x11, 0x00


	//----- nvinfo : EIATTR_KPARAM_INFO
	.align		4
.L_379:
        /*0018*/ 	.byte	0x04, 0x17
        /*001a*/ 	.short	(.L_381 - .L_380)
.L_380:
        /*001c*/ 	.word	0x00000000
        /*0020*/ 	.short	0x0002
        /*0022*/ 	.short	0x0010
        /*0024*/ 	.byte	0x00, 0xf5, 0x21, 0x00


	//----- nvinfo : EIATTR_KPARAM_INFO
	.align		4
.L_381:
        /*0028*/ 	.byte	0x04, 0x17
        /*002a*/ 	.short	(.L_383 - .L_382)
.L_382:
        /*002c*/ 	.word	0x00000000
        /*0030*/ 	.short	0x0001
        /*0032*/ 	.short	0x0008
        /*0034*/ 	.byte	0x00, 0xf5, 0x21, 0x00


	//----- nvinfo : EIATTR_KPARAM_INFO
	.align		4
.L_383:
        /*0038*/ 	.byte	0x04, 0x17
        /*003a*/ 	.short	(.L_385 - .L_384)
.L_384:
        /*003c*/ 	.word	0x00000000
        /*0040*/ 	.short	0x0000
        /*0042*/ 	.short	0x0000
        /*0044*/ 	.byte	0x00, 0xf5, 0x21, 0x00


	//----- nvinfo : EIATTR_SPARSE_MMA_MASK
	.align		4
.L_385:
        /*0048*/ 	.byte	0x03, 0x50
        /*004a*/ 	.short	0x0000


	//----- nvinfo : EIATTR_MAXREG_COUNT
	.align		4
        /*004c*/ 	.byte	0x03, 0x1b
        /*004e*/ 	.short	0x00ff


	//----- nvinfo : EIATTR_MERCURY_ISA_VERSION
	.align		4
        /*0050*/ 	.byte	0x03, 0x5f
        /*0052*/ 	.short	0x0101


	//----- nvinfo : EIATTR_VRC_CTA_INIT_COUNT
	.align		4
        /*0054*/ 	.byte	0x02, 0x4a
	.zero		1
	.zero		1


	//----- nvinfo : EIATTR_EXIT_INSTR_OFFSETS
	.align		4
        /*0058*/ 	.byte	0x04, 0x1c
        /*005a*/ 	.short	(.L_387 - .L_386)


	//   ....[0]....
.L_386:
        /*005c*/ 	.word	0x00000070


	//   ....[1]....
        /*0060*/ 	.word	0x00000120


	//----- nvinfo : EIATTR_CBANK_PARAM_SIZE
	.align		4
.L_387:
        /*0064*/ 	.byte	0x03, 0x19
        /*0066*/ 	.short	0x001c


	//----- nvinfo : EIATTR_PARAM_CBANK
	.align		4
        /*0068*/ 	.byte	0x04, 0x0a
        /*006a*/ 	.short	(.L_389 - .L_388)
	.align		4
.L_388:
        /*006c*/ 	.word	index@(.nv.constant0.scale_float)
        /*0070*/ 	.short	0x0380
        /*0072*/ 	.short	0x001c


	//----- nvinfo : EIATTR_SW_WAR
	.align		4
.L_389:
        /*0074*/ 	.byte	0x04, 0x36
        /*0076*/ 	.short	(.L_391 - .L_390)
.L_390:
        /*0078*/ 	.word	0x00000008
.L_391:


//--------------------- .nv.callgraph             --------------------------
	.section	.nv.callgraph,"",@"SHT_CUDA_CALLGRAPH"
	.align	4
	.sectionentsize	8
	.align		4
        /*0000*/ 	.word	0x00000000
	.align		4
        /*0004*/ 	.word	0xffffffff
	.align		4
        /*0008*/ 	.word	0x00000000
	.align		4
        /*000c*/ 	.word	0xfffffffe
	.align		4
        /*0010*/ 	.word	0x00000000
	.align		4
        /*0014*/ 	.word	0xfffffffd
	.align		4
        /*0018*/ 	.word	0x00000000
	.align		4
        /*001c*/ 	.word	0xfffffffc


//--------------------- .text.relu_derivative_double --------------------------
	.section	.text.relu_derivative_double,"ax",@progbits
	.align	128
        .global         relu_derivative_double
        .type           relu_derivative_double,@function
        .size           relu_derivative_double,(.L_x_50 - relu_derivative_double)
        .other          relu_derivative_double,@"STO_CUDA_ENTRY STV_DEFAULT"
relu_derivative_double:
.text.relu_derivative_double:
[----:B------:R-:W-:Y:S01]  /*0000*/  LDC R1, c[0x0][0x37c] ;  /* 0x0000df00ff017b82 */ /* 0x000fe20000000800 */
[----:B------:R-:W0:Y:S07]  /*0010*/  S2R R0, SR_TID.X ;  /* 0x0000000000007919 */ /* 0x000e2e0000002100 */
[----:B------:R-:W0:Y:S01]  /*0020*/  S2UR UR4, SR_CTAID.X ;  /* 0x00000000000479c3 */ /* 0x000e220000002500 */
[----:B------:R-:W1:Y:S07]  /*0030*/  LDCU UR5, c[0x0][0x390] ;  /* 0x00007200ff0577ac */ /* 0x000e6e0008000800 */
[----:B------:R-:W0:Y:S02]  /*0040*/  LDC R9, c[0x0][0x360] ;  /* 0x0000d800ff097b82 */ /* 0x000e240000000800 */
[----:B0-----:R-:W-:-:S05]  /*0050*/  IMAD R9, R9, UR4, R0 ;  /* 0x0000000409097c24 */ /* 0x001fca000f8e0200 */
[----:B-1----:R-:W-:-:S13]  /*0060*/  ISETP.GE.AND P0, PT, R9, UR5, PT ;  /* 0x0000000509007c0c */ /* 0x002fda000bf06270 */
[----:B------:R-:W-:Y:S05]  /*0070*/  @P0 EXIT ;  /* 0x000000000000094d */ /* 0x000fea0003800000 */
[----:B------:R-:W0:Y:S01]  /*0080*/  LDC.64 R2, c[0x0][0x380] ;  /* 0x0000e000ff027b82 */ /* 0x000e220000000a00 */
[----:B------:R-:W1:Y:S07]  /*0090*/  LDCU.64 UR4, c[0x0][0x358] ;  /* 0x00006b00ff0477ac */ /* 0x000e6e0008000a00 */
[----:B------:R-:W2:Y:S01]  /*00a0*/  LDC.64 R4, c[0x0][0x388] ;  /* 0x0000e200ff047b82 */ /* 0x000ea20000000a00 */
[----:B0-----:R-:W-:-:S06]  /*00b0*/  IMAD.WIDE R2, R9, 0x8, R2 ;  /* 0x0000000809027825 */ /* 0x001fcc00078e0202 */
[----:B-1----:R-:W3:Y:S01]  /*00c0*/  LDG.E.64 R2, desc[UR4][R2.64] ;  /* 0x0000000402027981 */ /* 0x002ee2000c1e1b00 */
[----:B------:R-:W-:Y:S01]  /*00d0*/  MOV R6, RZ ;  /* 0x000000ff00067202 */ /* 0x000fe20000000f00 */
[----:B--2---:R-:W-:Y:S01]  /*00e0*/  IMAD.WIDE R4, R9, 0x8, R4 ;  /* 0x0000000809047825 */ /* 0x004fe200078e0204 */
[----:B---3--:R-:W-:-:S06]  /*00f0*/  DSETP.GEU.AND P0, PT, R2, RZ, PT ;  /* 0x000000ff0200722a */ /* 0x008fcc0003f0e000 */
[----:B------:R-:W-:-:S05]  /*0100*/  FSEL R7, RZ, 1.875, !P0 ;  /* 0x3ff00000ff077808 */ /* 0x000fca0004000000 */
[----:B------:R-:W-:Y:S01]  /*0110*/  STG.E.64 desc[UR4][R4.64], R6 ;  /* 0x0000000604007986 */ /* 0x000fe2000c101b04 */
[----:B------:R-:W-:Y:S05]  /*0120*/  EXIT ;  /* 0x000000000000794d */ /* 0x000fea0003800000 */
.L_x_0:
[----:B------:R-:W-:-:S00]  /*0130*/  BRA `(.L_x_0) ;  /* 0xfffffffc00fc7947 */ /* 0x000fc0000383ffff */
[----:B------:R-:W-:-:S00]  /*0140*/  NOP ;  /* 0x0000000000007918 */ /* 0x000fc00000000000 */
        /* <DEDUP_REMOVED lines=11> */
.L_x_50:


//--------------------- .text.sigmoid_derivative_double --------------------------
	.section	.text.sigmoid_derivative_double,"ax",@progbits
	.align	128
        .global         sigmoid_derivative_double
        .type           sigmoid_derivative_double,@function
        .size           sigmoid_derivative_double,(.L_x_46 - sigmoid_derivative_double)
        .other          sigmoid_derivative_double,@"STO_CUDA_ENTRY STV_DEFAULT"
sigmoid_derivative_double:
.text.sigmoid_derivative_double:
        /* <DEDUP_REMOVED lines=9> */
[----:B------:R-:W1:Y:S01]  /*0090*/  LDCU.64 UR4, c[0x0][0x358] ;  /* 0x00006b00ff0477ac */ /* 0x000e620008000a00 */
[----:B0-----:R-:W-:-:S06]  /*00a0*/  IMAD.WIDE R4, R3, 0x8, R4 ;  /* 0x0000000803047825 */ /* 0x001fcc00078e0204 */
[----:B-1----:R-:W2:Y:S01]  /*00b0*/  LDG.E.64 R4, desc[UR4][R4.64] ;  /* 0x0000000404047981 */ /* 0x002ea2000c1e1b00 */
[----:B------:R-:W-:Y:S01]  /*00c0*/  IMAD.MOV.U32 R7, RZ, RZ, 0x3bbb989d ;  /* 0x3bbb989dff077424 */ /* 0x000fe200078e00ff */
[----:B------:R-:W-:Y:S01]  /*00d0*/  BSSY.RECONVERGENT B0, `(.L_x_1) ;  /* 0x0000016000007945 */ /* 0x000fe20003800200 */
[----:B------:R-:W-:Y:S01]  /*00e0*/  IMAD.MOV.U32 R9, RZ, RZ, 0x437c0000 ;  /* 0x437c0000ff097424 */ /* 0x000fe200078e00ff */
[----:B--2---:R-:W0:Y:S02]  /*00f0*/  F2F.F32.F64 R0, R4 ;  /* 0x0000000400007310 */ /* 0x004e240000301000 */
[----:B0-----:R-:W-:-:S04]  /*0100*/  FFMA.SAT R2, R0, -R7, 0.5 ;  /* 0x3f00000000027423 */ /* 0x001fc80000002807 */
[----:B------:R-:W-:-:S04]  /*0110*/  FFMA.RM R2, R2, R9, 12582913 ;  /* 0x4b40000102027423 */ /* 0x000fc80000004009 */
[C---:B------:R-:W-:Y:S01]  /*0120*/  FADD R7, R2.reuse, -12583039 ;  /* 0xcb40007f02077421 */ /* 0x040fe20000000000 */
[----:B------:R-:W-:-:S03]  /*0130*/  SHF.L.U32 R2, R2, 0x17, RZ ;  /* 0x0000001702027819 */ /* 0x000fc600000006ff */
[----:B------:R-:W-:-:S04]  /*0140*/  FFMA R7, R0, -1.4426950216293334961, -R7 ;  /* 0xbfb8aa3b00077823 */ /* 0x000fc80000000807 */
[----:B------:R-:W-:-:S06]  /*0150*/  FFMA R7, R0, -1.925963033500011079e-08, R7 ;  /* 0xb2a5706000077823 */ /* 0x000fcc0000000007 */
[----:B------:R-:W0:Y:S02]  /*0160*/  MUFU.EX2 R7, R7 ;  /* 0x0000000700077308 */ /* 0x000e240000000800 */
[----:B0-----:R-:W-:-:S04]  /*0170*/  FFMA R0, R2, R7, 1 ;  /* 0x3f80000002007423 */ /* 0x001fc80000000007 */
[----:B------:R-:W-:-:S05]  /*0180*/  VIADD R2, R0, 0x1800000 ;  /* 0x0180000000027836 */ /* 0x000fca0000000000 */
[----:B------:R-:W-:-:S04]  /*0190*/  LOP3.LUT R2, R2, 0x7f800000, RZ, 0xc0, !PT ;  /* 0x7f80000002027812 */ /* 0x000fc800078ec0ff */
[----:B------:R-:W-:-:S13]  /*01a0*/  ISETP.GT.U32.AND P0, PT, R2, 0x1ffffff, PT ;  /* 0x01ffffff0200780c */ /* 0x000fda0003f04070 */
[----:B------:R-:W-:Y:S05]  /*01b0*/  @P0 BRA `(.L_x_2) ;  /* 0x00000000000c0947 */ /* 0x000fea0003800000 */
[----:B------:R-:W-:-:S07]  /*01c0*/  MOV R4, 0x1e0 ;  /* 0x000001e000047802 */ /* 0x000fce0000000f00 */
[----:B------:R-:W-:Y:S05]  /*01d0*/  CALL.REL.NOINC `($__internal_0_$__cuda_sm20_rcp_rn_f32_slowpath) ;  /* 0x0000000000347944 */ /* 0x000fea0003c00000 */
[----:B------:R-:W-:Y:S05]  /*01e0*/  BRA `(.L_x_3) ;  /* 0x0000000000107947 */ /* 0x000fea0003800000 */
.L_x_2:
[----:B------:R-:W0:Y:S02]  /*01f0*/  MUFU.RCP R5, R0 ;  /* 0x0000000000057308 */ /* 0x000e240000001000 */
[----:B0-----:R-:W-:-:S04]  /*0200*/  FFMA R2, R0, R5, -1 ;  /* 0xbf80000000027423 */ /* 0x001fc80000000005 */
[----:B------:R-:W-:-:S04]  /*0210*/  FADD.FTZ R2, -R2, -RZ ;  /* 0x800000ff02027221 */ /* 0x000fc80000010100 */
[----:B------:R-:W-:-:S07]  /*0220*/  FFMA R2, R5, R2, R5 ;  /* 0x0000000205027223 */ /* 0x000fce0000000005 */
.L_x_3:
[----:B------:R-:W-:Y:S05]  /*0230*/  BSYNC.RECONVERGENT B0 ;  /* 0x0000000000007941 */ /* 0x000fea0003800200 */
.L_x_1:
[----:B------:R-:W0:Y:S01]  /*0240*/  LDC.64 R6, c[0x0][0x388] ;  /* 0x0000e200ff067b82 */ /* 0x000e220000000a00 */
[----:B------:R-:W-:-:S04]  /*0250*/  FADD R5, -R2, 1 ;  /* 0x3f80000002057421 */ /* 0x000fc80000000100 */
[----:B------:R-:W-:-:S06]  /*0260*/  FMUL R5, R5, R2 ;  /* 0x0000000205057220 */ /* 0x000fcc0000400000 */
[----:B------:R-:W1:Y:S01]  /*0270*/  F2F.F64.F32 R4, R5 ;  /* 0x0000000500047310 */ /* 0x000e620000201800 */
[----:B0-----:R-:W-:-:S05]  /*0280*/  IMAD.WIDE R2, R3, 0x8, R6 ;  /* 0x0000000803027825 */ /* 0x001fca00078e0206 */
[----:B-1----:R-:W-:Y:S01]  /*0290*/  STG.E.64 desc[UR4][R2.64], R4 ;  /* 0x0000000402007986 */ /* 0x002fe2000c101b04 */
[----:B------:R-:W-:Y:S05]  /*02a0*/  EXIT ;  /* 0x000000000000794d */ /* 0x000fea0003800000 */
        .weak           $__internal_0_$__cuda_sm20_rcp_rn_f32_slowpath
        .type           $__internal_0_$__cuda_sm20_rcp_rn_f32_slowpath,@function
        .size           $__internal_0_$__cuda_sm20_rcp_rn_f32_slowpath,(.L_x_46 - $__internal_0_$__cuda_sm20_rcp_rn_f32_slowpath)
$__internal_0_$__cuda_sm20_rcp_rn_f32_slowpath:
[----:B------:R-:W-:Y:S01]  /*02b0*/  SHF.L.U32 R2, R0, 0x1, RZ ;  /* 0x0000000100027819 */ /* 0x000fe200000006ff */
[----:B------:R-:W-:Y:S03]  /*02c0*/  BSSY.RECONVERGENT B1, `(.L_x_4) ;  /* 0x0000030000017945 */ /* 0x000fe60003800200 */
[----:B------:R-:W-:-:S04]  /*02d0*/  SHF.R.U32.HI R2, RZ, 0x18, R2 ;  /* 0x00000018ff027819 */ /* 0x000fc80000011602 */
[----:B------:R-:W-:-:S13]  /*02e0*/  ISETP.NE.U32.AND P0, PT, R2, RZ, PT ;  /* 0x000000ff0200720c */ /* 0x000fda0003f05070 */
[----:B------:R-:W-:Y:S05]  /*02f0*/  @P0 BRA `(.L_x_5) ;  /* 0x0000000000280947 */ /* 0x000fea0003800000 */
[----:B------:R-:W-:-:S05]  /*0300*/  IMAD.SHL.U32 R2, R0, 0x2, RZ ;  /* 0x0000000200027824 */ /* 0x000fca00078e00ff */
[----:B------:R-:W-:-:S13]  /*0310*/  ISETP.NE.AND P0, PT, R2, RZ, PT ;  /* 0x000000ff0200720c */ /* 0x000fda0003f05270 */
[----:B------:R-:W-:Y:S01]  /*0320*/  @P0 FFMA R6, R0, 1.84467440737095516160e+19, RZ ;  /* 0x5f80000000060823 */ /* 0x000fe200000000ff */
[----:B------:R-:W-:Y:S08]  /*0330*/  @!P0 MUFU.RCP R5, R0 ;  /* 0x0000000000058308 */ /* 0x000ff00000001000 */
[----:B------:R-:W0:Y:S02]  /*0340*/  @P0 MUFU.RCP R7, R6 ;  /* 0x0000000600070308 */ /* 0x000e240000001000 */
[----:B0-----:R-:W-:-:S04]  /*0350*/  @P0 FFMA R2, R6, R7, -1 ;  /* 0xbf80000006020423 */ /* 0x001fc80000000007 */
[----:B------:R-:W-:-:S04]  /*0360*/  @P0 FADD.FTZ R2, -R2, -RZ ;  /* 0x800000ff02020221 */ /* 0x000fc80000010100 */
[----:B------:R-:W-:-:S04]  /*0370*/  @P0 FFMA R2, R7, R2, R7 ;  /* 0x0000000207020223 */ /* 0x000fc80000000007 */
[----:B------:R-:W-:Y:S01]  /*0380*/  @P0 FFMA R5, R2, 1.84467440737095516160e+19, RZ ;  /* 0x5f80000002050823 */ /* 0x000fe200000000ff */
[----:B------:R-:W-:Y:S06]  /*0390*/  BRA `(.L_x_6) ;  /* 0x0000000000887947 */ /* 0x000fec0003800000 */
.L_x_5:
[----:B------:R-:W-:-:S04]  /*03a0*/  IADD3 R5, PT, PT, R2, -0xfd, RZ ;  /* 0xffffff0302057810 */ /* 0x000fc80007ffe0ff */
[----:B------:R-:W-:-:S13]  /*03b0*/  ISETP.GT.U32.AND P0, PT, R5, 0x1, PT ;  /* 0x000000010500780c */ /* 0x000fda0003f04070 */
[----:B------:R-:W-:Y:S05]  /*03c0*/  @P0 BRA `(.L_x_7) ;  /* 0x0000000000780947 */ /* 0x000fea0003800000 */
[----:B------:R-:W-:Y:S01]  /*03d0*/  LOP3.LUT R6, R0, 0x7fffff, RZ, 0xc0, !PT ;  /* 0x007fffff00067812 */ /* 0x000fe200078ec0ff */
[----:B------:R-:W-:-:S03]  /*03e0*/  IMAD.MOV.U32 R10, RZ, RZ, 0x3 ;  /* 0x00000003ff0a7424 */ /* 0x000fc600078e00ff */
[----:B------:R-:W-:Y:S02]  /*03f0*/  LOP3.LUT R6, R6, 0x3f800000, RZ, 0xfc, !PT ;  /* 0x3f80000006067812 */ /* 0x000fe400078efcff */
[----:B------:R-:W-:Y:S02]  /*0400*/  SHF.L.U32 R11, R10, R5, RZ ;  /* 0x000000050a0b7219 */ /* 0x000fe400000006ff */
[----:B------:R-:W0:Y:S02]  /*0410*/  MUFU.RCP R7, R6 ;  /* 0x0000000600077308 */ /* 0x000e240000001000 */
[----:B0-----:R-:W-:-:S04]  /*0420*/  FFMA R8, R6, R7, -1 ;  /* 0xbf80000006087423 */ /* 0x001fc80000000007 */
[----:B------:R-:W-:-:S04]  /*0430*/  FADD.FTZ R8, -R8, -RZ ;  /* 0x800000ff08087221 */ /* 0x000fc80000010100 */
[CCC-:B------:R-:W-:Y:S01]  /*0440*/  FFMA.RM R9, R7.reuse, R8.reuse, R7.reuse ;  /* 0x0000000807097223 */ /* 0x1c0fe20000004007 */
[----:B------:R-:W-:-:S04]  /*0450*/  FFMA.RP R8, R7, R8, R7 ;  /* 0x0000000807087223 */ /* 0x000fc80000008007 */
[C---:B------:R-:W-:Y:S02]  /*0460*/  LOP3.LUT R7, R9.reuse, 0x7fffff, RZ, 0xc0, !PT ;  /* 0x007fffff09077812 */ /* 0x040fe400078ec0ff */
[----:B------:R-:W-:Y:S02]  /*0470*/  FSETP.NEU.FTZ.AND P0, PT, R9, R8, PT ;  /* 0x000000080900720b */ /* 0x000fe40003f1d000 */
[----:B------:R-:W-:Y:S02]  /*0480*/  LOP3.LUT R8, R7, 0x800000, RZ, 0xfc, !PT ;  /* 0x0080000007087812 */ /* 0x000fe400078efcff */
[----:B------:R-:W-:Y:S02]  /*0490*/  SEL R7, RZ, 0xffffffff, !P0 ;  /* 0xffffffffff077807 */ /* 0x000fe40004000000 */
[----:B------:R-:W-:Y:S02]  /*04a0*/  LOP3.LUT R6, R11, R8, RZ, 0xc0, !PT ;  /* 0x000000080b067212 */ /* 0x000fe400078ec0ff */
[----:B------:R-:W-:-:S02]  /*04b0*/  IADD3 R7, PT, PT, -R7, RZ, RZ ;  /* 0x000000ff07077210 */ /* 0x000fc40007ffe1ff */
[-C--:B------:R-:W-:Y:S02]  /*04c0*/  SHF.R.U32.HI R6, RZ, R5.reuse, R6 ;  /* 0x00000005ff067219 */ /* 0x080fe40000011606 */
[----:B------:R-:W-:Y:S02]  /*04d0*/  LOP3.LUT P1, RZ, R7, R5, R8, 0xf8, !PT ;  /* 0x0000000507ff7212 */ /* 0x000fe4000782f808 */
[C---:B------:R-:W-:Y:S02]  /*04e0*/  LOP3.LUT P0, RZ, R6.reuse, 0x1, RZ, 0xc0, !PT ;  /* 0x0000000106ff7812 */ /* 0x040fe4000780c0ff */
[----:B------:R-:W-:-:S04]  /*04f0*/  LOP3.LUT P2, RZ, R6, 0x2, RZ, 0xc0, !PT ;  /* 0x0000000206ff7812 */ /* 0x000fc8000784c0ff */
[----:B------:R-:W-:Y:S02]  /*0500*/  PLOP3.LUT P0, PT, P0, P1, P2, 0xe0, 0x0 ;  /* 0x000000000000781c */ /* 0x000fe40000703c20 */
[----:B------:R-:W-:Y:S02]  /*0510*/  LOP3.LUT P1, RZ, R0, 0x7fffff, RZ, 0xc0, !PT ;  /* 0x007fffff00ff7812 */ /* 0x000fe4000782c0ff */
[----:B------:R-:W-:-:S05]  /*0520*/  SEL R5, RZ, 0x1, !P0 ;  /* 0x00000001ff057807 */ /* 0x000fca0004000000 */
[----:B------:R-:W-:-:S05]  /*0530*/  IMAD.MOV R5, RZ, RZ, -R5 ;  /* 0x000000ffff057224 */ /* 0x000fca00078e0a05 */
[----:B------:R-:W-:Y:S02]  /*0540*/  ISETP.GE.AND P0, PT, R5, RZ, PT ;  /* 0x000000ff0500720c */ /* 0x000fe40003f06270 */
[----:B------:R-:W-:-:S04]  /*0550*/  IADD3 R5, PT, PT, R2, -0xfc, RZ ;  /* 0xffffff0402057810 */ /* 0x000fc80007ffe0ff */
[----:B------:R-:W-:-:S07]  /*0560*/  SHF.R.U32.HI R5, RZ, R5, R8 ;  /* 0x00000005ff057219 */ /* 0x000fce0000011608 */
[----:B------:R-:W-:-:S05]  /*0570*/  @!P0 VIADD R5, R5, 0x1 ;  /* 0x0000000105058836 */ /* 0x000fca0000000000 */
[----:B------:R-:W-:-:S04]  /*0580*/  @!P1 SHF.L.U32 R5, R5, 0x1, RZ ;  /* 0x0000000105059819 */ /* 0x000fc800000006ff */
[----:B------:R-:W-:Y:S01]  /*0590*/  LOP3.LUT R5, R5, 0x80000000, R0, 0xf8, !PT ;  /* 0x8000000005057812 */ /* 0x000fe200078ef800 */
[----:B------:R-:W-:Y:S06]  /*05a0*/  BRA `(.L_x_6) ;  /* 0x0000000000047947 */ /* 0x000fec0003800000 */
.L_x_7:
[----:B------:R0:W1:Y:S02]  /*05b0*/  MUFU.RCP R5, R0 ;  /* 0x0000000000057308 */ /* 0x0000640000001000 */
.L_x_6:
[----:B------:R-:W-:Y:S05]  /*05c0*/  BSYNC.RECONVERGENT B1 ;  /* 0x0000000000017941 */ /* 0x000fea0003800200 */
.L_x_4:
[----:B-1----:R-:W-:Y:S02]  /*05d0*/  IMAD.MOV.U32 R2, RZ, RZ, R5 ;  /* 0x000000ffff027224 */ /* 0x002fe400078e0005 */
[----:B------:R-:W-:-:S04]  /*05e0*/  HFMA2 R5, -RZ, RZ, 0, 0 ;  /* 0x00000000ff057431 */ /* 0x000fc800000001ff */
[----:B0-----:R-:W-:Y:S05]  /*05f0*/  RET.REL.NODEC R4 `(sigmoid_derivative_double) ;  /* 0xfffffff804807950 */ /* 0x001fea0003c3ffff */
.L_x_8:
        /* <DEDUP_REMOVED lines=16> */
.L_x_46:


//--------------------- .text.sigmoid_double      --------------------------
	.section	.text.sigmoid_double,"ax",@progbits
	.align	128
        .global         sigmoid_double
        .type           sigmoid_double,@function
        .size           sigmoid_double,(.L_x_47 - sigmoid_double)
        .other          sigmoid_double,@"STO_CUDA_ENTRY STV_DEFAULT"
sigmoid_double:
.text.sigmoid_double:
        /* <DEDUP_REMOVED lines=29> */
[----:B------:R-:W-:Y:S05]  /*01d0*/  CALL.REL.NOINC `($__internal_1_$__cuda_sm20_rcp_rn_f32_slowpath) ;  /* 0x0000000000307944 */ /* 0x000fea0003c00000 */
[----:B------:R-:W-:Y:S01]  /*01e0*/  IMAD.MOV.U32 R4, RZ, RZ, R0 ;  /* 0x000000ffff047224 */ /* 0x000fe200078e0000 */
[----:B------:R-:W-:Y:S06]  /*01f0*/  BRA `(.L_x_11) ;  /* 0x0000000000107947 */ /* 0x000fec0003800000 */
.L_x_10:
[----:B------:R-:W0:Y:S02]  /*0200*/  MUFU.RCP R5, R0 ;  /* 0x0000000000057308 */ /* 0x000e240000001000 */
[----:B0-----:R-:W-:-:S04]  /*0210*/  FFMA R2, R0, R5, -1 ;  /* 0xbf80000000027423 */ /* 0x001fc80000000005 */
[----:B------:R-:W-:-:S04]  /*0220*/  FADD.FTZ R2, -R2, -RZ ;  /* 0x800000ff02027221 */ /* 0x000fc80000010100 */
[----:B------:R-:W-:-:S07]  /*0230*/  FFMA R4, R5, R2, R5 ;  /* 0x0000000205047223 */ /* 0x000fce0000000005 */
.L_x_11:
[----:B------:R-:W-:Y:S05]  /*0240*/  BSYNC.RECONVERGENT B0 ;  /* 0x0000000000007941 */ /* 0x000fea0003800200 */
.L_x_9:
[----:B------:R-:W0:Y:S01]  /*0250*/  LDC.64 R6, c[0x0][0x388] ;  /* 0x0000e200ff067b82 */ /* 0x000e220000000a00 */
[----:B------:R-:W1:Y:S01]  /*0260*/  F2F.F64.F32 R4, R4 ;  /* 0x0000000400047310 */ /* 0x000e620000201800 */
[----:B0-----:R-:W-:-:S05]  /*0270*/  IMAD.WIDE R2, R3, 0x8, R6 ;  /* 0x0000000803027825 */ /* 0x001fca00078e0206 */
[----:B-1----:R-:W-:Y:S01]  /*0280*/  STG.E.64 desc[UR4][R2.64], R4 ;  /* 0x0000000402007986 */ /* 0x002fe2000c101b04 */
[----:B------:R-:W-:Y:S05]  /*0290*/  EXIT ;  /* 0x000000000000794d */ /* 0x000fea0003800000 */
        .weak           $__internal_1_$__cuda_sm20_rcp_rn_f32_slowpath
        .type           $__internal_1_$__cuda_sm20_rcp_rn_f32_slowpath,@function
        .size           $__internal_1_$__cuda_sm20_rcp_rn_f32_slowpath,(.L_x_47 - $__internal_1_$__cuda_sm20_rcp_rn_f32_slowpath)
$__internal_1_$__cuda_sm20_rcp_rn_f32_slowpath:
        /* <DEDUP_REMOVED lines=15> */
.L_x_13:
        /* <DEDUP_REMOVED lines=33> */
.L_x_15:
[----:B------:R0:W1:Y:S02]  /*05a0*/  MUFU.RCP R5, R0 ;  /* 0x0000000000057308 */ /* 0x0000640000001000 */
.L_x_14:
[----:B------:R-:W-:Y:S05]  /*05b0*/  BSYNC.RECONVERGENT B1 ;  /* 0x0000000000017941 */ /* 0x000fea0003800200 */
.L_x_12:
[----:B01----:R-:W-:Y:S02]  /*05c0*/  IMAD.MOV.U32 R0, RZ, RZ, R5 ;  /* 0x000000ffff007224 */ /* 0x003fe400078e0005 */
[----:B------:R-:W-:-:S04]  /*05d0*/  HFMA2 R5, -RZ, RZ, 0, 0 ;  /* 0x00000000ff057431 */ /* 0x000fc800000001ff */
[----:B------:R-:W-:Y:S05]  /*05e0*/  RET.REL.NODEC R4 `(sigmoid_double) ;  /* 0xfffffff804847950 */ /* 0x000fea0003c3ffff */
.L_x_16:
        /* <DEDUP_REMOVED lines=9> */
.L_x_47:


//--------------------- .text.tanh_double         --------------------------
	.section	.text.tanh_double,"ax",@progbits
	.align	128
        .global         tanh_double
        .type           tanh_double,@function
        .size           tanh_double,(.L_x_53 - tanh_double)
        .other          tanh_double,@"STO_CUDA_ENTRY STV_DEFAULT"
tanh_double:
.text.tanh_double:
        /* <DEDUP_REMOVED lines=12> */
[----:B------:R-:W-:Y:S01]  /*00c0*/  MOV R8, 0x3c80f082 ;  /* 0x3c80f08200087802 */ /* 0x000fe20000000f00 */
[----:B------:R-:W-:Y:S01]  /*00d0*/  HFMA2 R11, -RZ, RZ, 1.875, 0 ;  /* 0x3f800000ff0b7431 */ /* 0x000fe200000001ff */
[----:B--2---:R-:W0:Y:S01]  /*00e0*/  F2F.F32.F64 R6, R2 ;  /* 0x0000000200067310 */ /* 0x004e220000301000 */
[----:B------:R-:W-:-:S04]  /*00f0*/  SHF.R.U32.HI R5, RZ, 0x1f, R3 ;  /* 0x0000001fff057819 */ /* 0x000fc80000011603 */
[----:B------:R-:W-:-:S04]  /*0100*/  LOP3.LUT R5, R5, 0x1, RZ, 0xc0, !PT ;  /* 0x0000000105057812 */ /* 0x000fc800078ec0ff */
[----:B------:R-:W-:-:S04]  /*0110*/  ISETP.NE.U32.AND P0, PT, R5, 0x1, PT ;  /* 0x000000010500780c */ /* 0x000fc80003f05070 */
[----:B------:R-:W-:Y:S01]  /*0120*/  ISETP.NE.U32.AND.EX P0, PT, RZ, RZ, PT, P0 ;  /* 0x000000ffff00720c */ /* 0x000fe20003f05100 */
[C---:B0-----:R-:W-:Y:S01]  /*0130*/  FMUL R0, |R6|.reuse, 2.8853900432586669922 ;  /* 0x4038aa3b06007820 */ /* 0x041fe20000400200 */
[C---:B------:R-:W-:Y:S01]  /*0140*/  FMUL R9, R6.reuse, R6 ;  /* 0x0000000606097220 */ /* 0x040fe20000400000 */
[C---:B------:R-:W-:Y:S02]  /*0150*/  FSETP.GE.AND P2, PT, |R6|.reuse, 0.60000002384185791016, PT ;  /* 0x3f19999a0600780b */ /* 0x040fe40003f46200 */
[----:B------:R-:W-:Y:S01]  /*0160*/  FSETP.GE.AND P1, PT, |R6|, 9.010913848876953125, PT ;  /* 0x41102cb40600780b */ /* 0x000fe20003f26200 */
[C---:B------:R-:W-:Y:S01]  /*0170*/  FFMA R8, R9.reuse, R8, -0.052303962409496307373 ;  /* 0xbd563cae09087423 */ /* 0x040fe20000000008 */
[----:B------:R-:W0:Y:S02]  /*0180*/  MUFU.EX2 R0, R0 ;  /* 0x0000000000007308 */ /* 0x000e240000000800 */
[----:B0-----:R-:W-:Y:S01]  /*0190*/  FADD R4, R0, 1 ;  /* 0x3f80000000047421 */ /* 0x001fe20000000000 */
[----:B------:R-:W-:-:S04]  /*01a0*/  FFMA R0, R9, R8, 0.1331529766321182251 ;  /* 0x3e08594109007423 */ /* 0x000fc80000000008 */
[C---:B------:R-:W-:Y:S01]  /*01b0*/  FFMA R0, R9.reuse, R0, -0.33332768082618713379 ;  /* 0xbeaaa9ed09007423 */ /* 0x040fe20000000000 */
[----:B------:R-:W0:Y:S03]  /*01c0*/  MUFU.RCP R4, R4 ;  /* 0x0000000400047308 */ /* 0x000e260000001000 */
[----:B------:R-:W-:Y:S01]  /*01d0*/  FFMA R9, R9, R0, RZ ;  /* 0x0000000009097223 */ /* 0x000fe200000000ff */
[----:B0-----:R-:W-:Y:S02]  /*01e0*/  FFMA R2, R4, -2, R11 ;  /* 0xc000000004027823 */ /* 0x001fe4000000000b */
[----:B------:R-:W0:Y:S03]  /*01f0*/  LDC.64 R4, c[0x0][0x388] ;  /* 0x0000e200ff047b82 */ /* 0x000e260000000a00 */
[----:B------:R-:W-:-:S04]  /*0200*/  FSEL R2, R2, 1, !P1 ;  /* 0x3f80000002027808 */ /* 0x000fc80004800000 */
[----:B------:R-:W-:Y:S01]  /*0210*/  FSEL R2, -|R2|, |R2|, !P0 ;  /* 0x4000000202027208 */ /* 0x000fe20004000300 */
[----:B------:R-:W-:-:S06]  /*0220*/  @!P2 FFMA R2, R6, R9, R6 ;  /* 0x000000090602a223 */ /* 0x000fcc0000000006 */
[----:B------:R-:W1:Y:S01]  /*0230*/  F2F.F64.F32 R2, R2 ;  /* 0x0000000200027310 */ /* 0x000e620000201800 */
[----:B0-----:R-:W-:-:S05]  /*0240*/  IMAD.WIDE R4, R7, 0x8, R4 ;  /* 0x0000000807047825 */ /* 0x001fca00078e0204 */
[----:B-1----:R-:W-:Y:S01]  /*0250*/  STG.E.64 desc[UR4][R4.64], R2 ;  /* 0x0000000204007986 */ /* 0x002fe2000c101b04 */
[----:B------:R-:W-:Y:S05]  /*0260*/  EXIT ;  /* 0x000000000000794d */ /* 0x000fea0003800000 */
.L_x_17:
        /* <DEDUP_REMOVED lines=9> */
.L_x_53:


//--------------------- .text.relu_double         --------------------------
	.section	.text.relu_double,"ax",@progbits
	.align	128
        .global         relu_double
        .type           relu_double,@function
        .size           relu_double,(.L_x_54 - relu_double)
        .other          relu_double,@"STO_CUDA_ENTRY STV_DEFAULT"
relu_double:
.text.relu_double:
        /* <DEDUP_REMOVED lines=13> */
[----:B--2---:R-:W-:Y:S01]  /*00d0*/  IMAD.WIDE R6, R9, 0x8, R6 ;  /* 0x0000000809067825 */ /* 0x004fe200078e0206 */
[----:B---3--:R-:W0:Y:S08]  /*00e0*/  F2F.F32.F64 R0, R2 ;  /* 0x0000000200007310 */ /* 0x008e300000301000 */
[----:B0-----:R-:W0:Y:S02]  /*00f0*/  F2F.F64.F32 R4, |R0| ;  /* 0x4000000000047310 */ /* 0x001e240000201800 */
[----:B0-----:R-:W-:-:S08]  /*0100*/  DADD R4, R2, R4 ;  /* 0x0000000002047229 */ /* 0x001fd00000000004 */
[----:B------:R-:W-:-:S07]  /*0110*/  DMUL R4, R4, 0.5 ;  /* 0x3fe0000004047828 */ /* 0x000fce0000000000 */
[----:B------:R-:W-:Y:S01]  /*0120*/  STG.E.64 desc[UR4][R6.64], R4 ;  /* 0x0000000406007986 */ /* 0x000fe2000c101b04 */
[----:B------:R-:W-:Y:S05]  /*0130*/  EXIT ;  /* 0x000000000000794d */ /* 0x000fea0003800000 */
.L_x_18:
        /* <DEDUP_REMOVED lines=12> */
.L_x_54:


//--------------------- .text.cmul_double         --------------------------
	.section	.text.cmul_double,"ax",@progbits
	.align	128
        .global         cmul_double
        .type           cmul_double,@function
        .size           cmul_double,(.L_x_55 - cmul_double)
        .other          cmul_double,@"STO_CUDA_ENTRY STV_DEFAULT"
cmul_double:
.text.cmul_double:
        /* <DEDUP_REMOVED lines=10> */
[----:B------:R-:W2:Y:S08]  /*00a0*/  LDC.64 R4, c[0x0][0x388] ;  /* 0x0000e200ff047b82 */ /* 0x000eb00000000a00 */
[----:B------:R-:W3:Y:S01]  /*00b0*/  LDC.64 R8, c[0x0][0x390] ;  /* 0x0000e400ff087b82 */ /* 0x000ee20000000a00 */
[----:B0-----:R-:W-:-:S06]  /*00c0*/  IMAD.WIDE R2, R11, 0x8, R2 ;  /* 0x000000080b027825 */ /* 0x001fcc00078e0202 */
[----:B-1----:R-:W4:Y:S01]  /*00d0*/  LDG.E.64 R2, desc[UR4][R2.64] ;  /* 0x0000000402027981 */ /* 0x002f22000c1e1b00 */
[----:B--2---:R-:W-:-:S06]  /*00e0*/  IMAD.WIDE R4, R11, 0x8, R4 ;  /* 0x000000080b047825 */ /* 0x004fcc00078e0204 */
[----:B------:R-:W4:Y:S01]  /*00f0*/  LDG.E.64 R4, desc[UR4][R4.64] ;  /* 0x0000000404047981 */ /* 0x000f22000c1e1b00 */
[----:B---3--:R-:W-:Y:S01]  /*0100*/  IMAD.WIDE R8, R11, 0x8, R8 ;  /* 0x000000080b087825 */ /* 0x008fe200078e0208 */
[----:B----4-:R-:W-:-:S07]  /*0110*/  DMUL R6, R2, R4 ;  /* 0x0000000402067228 */ /* 0x010fce0000000000 */
[----:B------:R-:W-:Y:S01]  /*0120*/  STG.E.64 desc[UR4][R8.64], R6 ;  /* 0x0000000608007986 */ /* 0x000fe2000c101b04 */
[----:B------:R-:W-:Y:S05]  /*0130*/  EXIT ;  /* 0x000000000000794d */ /* 0x000fea0003800000 */
.L_x_19:
        /* <DEDUP_REMOVED lines=12> */
.L_x_55:


//--------------------- .text.sub_double          --------------------------
	.section	.text.sub_double,"ax",@progbits
	.align	128
        .global         sub_double
        .type           sub_double,@function
        .size           sub_double,(.L_x_56 - sub_double)
        .other          sub_double,@"STO_CUDA_ENTRY STV_DEFAULT"
sub_double:
.text.sub_double:
        /* <DEDUP_REMOVED lines=17> */
[----:B----4-:R-:W-:-:S07]  /*0110*/  DADD R6, R2, -R4 ;  /* 0x0000000002067229 */ /* 0x010fce0000000804 */
[----:B------:R-:W-:Y:S01]  /*0120*/  STG.E.64 desc[UR4][R8.64], R6 ;  /* 0x0000000608007986 */ /* 0x000fe2000c101b04 */
[----:B------:R-:W-:Y:S05]  /*0130*/  EXIT ;  /* 0x000000000000794d */ /* 0x000fea0003800000 */
.L_x_20:
        /* <DEDUP_REMOVED lines=12> */
.L_x_56:


//--------------------- .text.add_double          --------------------------
	.section	.text.add_double,"ax",@progbits
	.align	128
        .global         add_double
        .type           add_double,@function
        .size           add_double,(.L_x_57 - add_double)
        .other          add_double,@"STO_CUDA_ENTRY STV_DEFAULT"
add_double:
.text.add_double:
        /* <DEDUP_REMOVED lines=17> */
[----:B----4-:R-:W-:-:S07]  /*0110*/  DADD R6, R2, R4 ;  /* 0x0000000002067229 */ /* 0x010fce0000000004 */
[----:B------:R-:W-:Y:S01]  /*0120*/  STG.E.64 desc[UR4][R8.64], R6 ;  /* 0x0000000608007986 */ /* 0x000fe2000c101b04 */
[----:B------:R-:W-:Y:S05]  /*0130*/  EXIT ;  /* 0x000000000000794d */ /* 0x000fea0003800000 */
.L_x_21:
        /* <DEDUP_REMOVED lines=12> */
.L_x_57:


//--------------------- .text.scale_double        --------------------------
	.section	.text.scale_double,"ax",@progbits
	.align	128
        .global         scale_double
        .type           scale_double,@function
        .size           scale_double,(.L_x_58 - scale_double)
        .other          scale_double,@"STO_CUDA_ENTRY STV_DEFAULT"
scale_double:
.text.scale_double:
        /* <DEDUP_REMOVED lines=13> */
[----:B-1----:R-:W4:Y:S04]  /*00d0*/  LDG.E.64 R2, desc[UR4][R2.64] ;  /* 0x0000000402027981 */ /* 0x002f28000c1e1b00 */
[----:B--2---:R-:W4:Y:S01]  /*00e0*/  LDG.E.64 R4, desc[UR4][R4.64] ;  /* 0x0000000404047981 */ /* 0x004f22000c1e1b00 */
[----:B---3--:R-:W-:Y:S01]  /*00f0*/  IMAD.WIDE R8, R11, 0x8, R8 ;  /* 0x000000080b087825 */ /* 0x008fe200078e0208 */
[----:B----4-:R-:W-:-:S07]  /*0100*/  DMUL R6, R2, R4 ;  /* 0x0000000402067228 */ /* 0x010fce0000000000 */
[----:B------:R-:W-:Y:S01]  /*0110*/  STG.E.64 desc[UR4][R8.64], R6 ;  /* 0x0000000608007986 */ /* 0x000fe2000c101b04 */
[----:B------:R-:W-:Y:S05]  /*0120*/  EXIT ;  /* 0x000000000000794d */ /* 0x000fea0003800000 */
.L_x_22:
        /* <DEDUP_REMOVED lines=13> */
.L_x_58:


//--------------------- .text.relu_derivative_float --------------------------
	.section	.text.relu_derivative_float,"ax",@progbits
	.align	128
        .global         relu_derivative_float
        .type           relu_derivative_float,@function
        .size           relu_derivative_float,(.L_x_59 - relu_derivative_float)
        .other          relu_derivative_float,@"STO_CUDA_ENTRY STV_DEFAULT"
relu_derivative_float:
.text.relu_derivative_float:
        /* <DEDUP_REMOVED lines=12> */
[----:B-1----:R-:W3:Y:S01]  /*00c0*/  LDG.E R2, desc[UR4][R2.64] ;  /* 0x0000000402027981 */ /* 0x002ee2000c1e1900 */
[----:B--2---:R-:W-:Y:S01]  /*00d0*/  IMAD.WIDE R4, R7, 0x4, R4 ;  /* 0x0000000407047825 */ /* 0x004fe200078e0204 */
[----:B---3--:R-:W-:-:S05]  /*00e0*/  FSET.BF.GEU.AND R7, R2, RZ, PT ;  /* 0x000000ff0207720a */ /* 0x008fca000380e000 */
[----:B------:R-:W-:Y:S01]  /*00f0*/  STG.E desc[UR4][R4.64], R7 ;  /* 0x0000000704007986 */ /* 0x000fe2000c101904 */
[----:B------:R-:W-:Y:S05]  /*0100*/  EXIT ;  /* 0x000000000000794d */ /* 0x000fea0003800000 */
.L_x_23:
        /* <DEDUP_REMOVED lines=15> */
.L_x_59:


//--------------------- .text.sigmoid_derivative_float --------------------------
	.section	.text.sigmoid_derivative_float,"ax",@progbits
	.align	128
        .global         sigmoid_derivative_float
        .type           sigmoid_derivative_float,@function
        .size           sigmoid_derivative_float,(.L_x_48 - sigmoid_derivative_float)
        .other          sigmoid_derivative_float,@"STO_CUDA_ENTRY STV_DEFAULT"
sigmoid_derivative_float:
.text.sigmoid_derivative_float:
        /* <DEDUP_REMOVED lines=11> */
[----:B-1----:R-:W2:Y:S01]  /*00b0*/  LDG.E R4, desc[UR4][R4.64] ;  /* 0x0000000404047981 */ /* 0x002ea2000c1e1900 */
[----:B------:R-:W-:Y:S01]  /*00c0*/  IMAD.MOV.U32 R7, RZ, RZ, 0x3bbb989d ;  /* 0x3bbb989dff077424 */ /* 0x000fe200078e00ff */
[----:B------:R-:W-:Y:S01]  /*00d0*/  BSSY.RECONVERGENT B0, `(.L_x_24) ;  /* 0x0000015000007945 */ /* 0x000fe20003800200 */
[----:B------:R-:W-:Y:S02]  /*00e0*/  IMAD.MOV.U32 R9, RZ, RZ, 0x437c0000 ;  /* 0x437c0000ff097424 */ /* 0x000fe400078e00ff */
[----:B--2---:R-:W-:-:S04]  /*00f0*/  FFMA.SAT R0, R4, -R7, 0.5 ;  /* 0x3f00000004007423 */ /* 0x004fc80000002807 */
        /* <DEDUP_REMOVED lines=12> */
[----:B------:R-:W-:Y:S05]  /*01c0*/  CALL.REL.NOINC `($__internal_2_$__cuda_sm20_rcp_rn_f32_slowpath) ;  /* 0x0000000000307944 */ /* 0x000fea0003c00000 */
[----:B------:R-:W-:Y:S05]  /*01d0*/  BRA `(.L_x_26) ;  /* 0x0000000000107947 */ /* 0x000fea0003800000 */
.L_x_25:
[----:B------:R-:W0:Y:S02]  /*01e0*/  MUFU.RCP R5, R0 ;  /* 0x0000000000057308 */ /* 0x000e240000001000 */
[----:B0-----:R-:W-:-:S04]  /*01f0*/  FFMA R2, R0, R5, -1 ;  /* 0xbf80000000027423 */ /* 0x001fc80000000005 */
[----:B------:R-:W-:-:S04]  /*0200*/  FADD.FTZ R2, -R2, -RZ ;  /* 0x800000ff02027221 */ /* 0x000fc80000010100 */
[----:B------:R-:W-:-:S07]  /*0210*/  FFMA R2, R5, R2, R5 ;  /* 0x0000000205027223 */ /* 0x000fce0000000005 */
.L_x_26:
[----:B------:R-:W-:Y:S05]  /*0220*/  BSYNC.RECONVERGENT B0 ;  /* 0x0000000000007941 */ /* 0x000fea0003800200 */
.L_x_24:
[----:B------:R-:W0:Y:S01]  /*0230*/  LDC.64 R4, c[0x0][0x388] ;  /* 0x0000e200ff047b82 */ /* 0x000e220000000a00 */
[----:B------:R-:W-:-:S04]  /*0240*/  FADD R7, -R2, 1 ;  /* 0x3f80000002077421 */ /* 0x000fc80000000100 */
[----:B------:R-:W-:Y:S01]  /*0250*/  FMUL R7, R7, R2 ;  /* 0x0000000207077220 */ /* 0x000fe20000400000 */
[----:B0-----:R-:W-:-:S05]  /*0260*/  IMAD.WIDE R2, R3, 0x4, R4 ;  /* 0x0000000403027825 */ /* 0x001fca00078e0204 */
[----:B------:R-:W-:Y:S01]  /*0270*/  STG.E desc[UR4][R2.64], R7 ;  /* 0x0000000702007986 */ /* 0x000fe2000c101904 */
[----:B------:R-:W-:Y:S05]  /*0280*/  EXIT ;  /* 0x000000000000794d */ /* 0x000fea0003800000 */
        .weak           $__internal_2_$__cuda_sm20_rcp_rn_f32_slowpath
        .type           $__internal_2_$__cuda_sm20_rcp_rn_f32_slowpath,@function
        .size           $__internal_2_$__cuda_sm20_rcp_rn_f32_slowpath,(.L_x_48 - $__internal_2_$__cuda_sm20_rcp_rn_f32_slowpath)
$__internal_2_$__cuda_sm20_rcp_rn_f32_slowpath:
        /* <DEDUP_REMOVED lines=15> */
.L_x_28:
        /* <DEDUP_REMOVED lines=33> */
.L_x_30:
[----:B------:R0:W1:Y:S02]  /*0590*/  MUFU.RCP R5, R0 ;  /* 0x0000000000057308 */ /* 0x0000640000001000 */
.L_x_29:
[----:B------:R-:W-:Y:S05]  /*05a0*/  BSYNC.RECONVERGENT B1 ;  /* 0x0000000000017941 */ /* 0x000fea0003800200 */
.L_x_27:
[----:B-1----:R-:W-:Y:S02]  /*05b0*/  IMAD.MOV.U32 R2, RZ, RZ, R5 ;  /* 0x000000ffff027224 */ /* 0x002fe400078e0005 */
[----:B------:R-:W-:-:S04]  /*05c0*/  HFMA2 R5, -RZ, RZ, 0, 0 ;  /* 0x00000000ff057431 */ /* 0x000fc800000001ff */
[----:B0-----:R-:W-:Y:S05]  /*05d0*/  RET.REL.NODEC R4 `(sigmoid_derivative_float) ;  /* 0xfffffff804887950 */ /* 0x001fea0003c3ffff */
.L_x_31:
        /* <DEDUP_REMOVED lines=10> */
.L_x_48:


//--------------------- .text.sigmoid_float       --------------------------
	.section	.text.sigmoid_float,"ax",@progbits
	.align	128
        .global         sigmoid_float
        .type           sigmoid_float,@function
        .size           sigmoid_float,(.L_x_49 - sigmoid_float)
        .other          sigmoid_float,@"STO_CUDA_ENTRY STV_DEFAULT"
sigmoid_float:
.text.sigmoid_float:
        /* <DEDUP_REMOVED lines=28> */
[----:B------:R-:W-:Y:S05]  /*01c0*/  CALL.REL.NOINC `($__internal_3_$__cuda_sm20_rcp_rn_f32_slowpath) ;  /* 0x0000000000287944 */ /* 0x000fea0003c00000 */
[----:B------:R-:W-:Y:S05]  /*01d0*/  BRA `(.L_x_34) ;  /* 0x0000000000107947 */ /* 0x000fea0003800000 */
.L_x_33:
[----:B------:R-:W0:Y:S02]  /*01e0*/  MUFU.RCP R7, R0 ;  /* 0x0000000000077308 */ /* 0x000e240000001000 */
[----:B0-----:R-:W-:-:S04]  /*01f0*/  FFMA R2, R0, R7, -1 ;  /* 0xbf80000000027423 */ /* 0x001fc80000000007 */
[----:B------:R-:W-:-:S04]  /*0200*/  FADD.FTZ R2, -R2, -RZ ;  /* 0x800000ff02027221 */ /* 0x000fc80000010100 */
[----:B------:R-:W-:-:S07]  /*0210*/  FFMA R7, R7, R2, R7 ;  /* 0x0000000207077223 */ /* 0x000fce0000000007 */
.L_x_34:
[----:B------:R-:W-:Y:S05]  /*0220*/  BSYNC.RECONVERGENT B0 ;  /* 0x0000000000007941 */ /* 0x000fea0003800200 */
.L_x_32:
[----:B------:R-:W0:Y:S02]  /*0230*/  LDC.64 R4, c[0x0][0x388] ;  /* 0x0000e200ff047b82 */ /* 0x000e240000000a00 */
[----:B0-----:R-:W-:-:S05]  /*0240*/  IMAD.WIDE R2, R3, 0x4, R4 ;  /* 0x0000000403027825 */ /* 0x001fca00078e0204 */
[----:B------:R-:W-:Y:S01]  /*0250*/  STG.E desc[UR4][R2.64], R7 ;  /* 0x0000000702007986 */ /* 0x000fe2000c101904 */
[----:B------:R-:W-:Y:S05]  /*0260*/  EXIT ;  /* 0x000000000000794d */ /* 0x000fea0003800000 */
        .weak           $__internal_3_$__cuda_sm20_rcp_rn_f32_slowpath
        .type           $__internal_3_$__cuda_sm20_rcp_rn_f32_slowpath,@function
        .size           $__internal_3_$__cuda_sm20_rcp_rn_f32_slowpath,(.L_x_49 - $__internal_3_$__cuda_sm20_rcp_rn_f32_slowpath)
$__internal_3_$__cuda_sm20_rcp_rn_f32_slowpath:
[----:B------:R-:W-:Y:S01]  /*0270*/  IMAD.SHL.U32 R2, R0, 0x2, RZ ;  /* 0x0000000200027824 */ /* 0x000fe200078e00ff */
[----:B------:R-:W-:Y:S04]  /*0280*/  BSSY.RECONVERGENT B1, `(.L_x_35) ;  /* 0x0000030000017945 */ /* 0x000fe80003800200 */
[----:B------:R-:W-:-:S04]  /*0290*/  SHF.R.U32.HI R2, RZ, 0x18, R2 ;  /* 0x00000018ff027819 */ /* 0x000fc80000011602 */
[----:B------:R-:W-:-:S13]  /*02a0*/  ISETP.NE.U32.AND P0, PT, R2, RZ, PT ;  /* 0x000000ff0200720c */ /* 0x000fda0003f05070 */
[----:B------:R-:W-:Y:S05]  /*02b0*/  @P0 BRA `(.L_x_36) ;  /* 0x0000000000280947 */ /* 0x000fea0003800000 */
[----:B------:R-:W-:-:S04]  /*02c0*/  SHF.L.U32 R2, R0, 0x1, RZ ;  /* 0x0000000100027819 */ /* 0x000fc800000006ff */
        /* <DEDUP_REMOVED lines=9> */
.L_x_36:
[----:B------:R-:W-:-:S05]  /*0360*/  VIADD R5, R2, 0xffffff03 ;  /* 0xffffff0302057836 */ /* 0x000fca0000000000 */
        /* <DEDUP_REMOVED lines=32> */
.L_x_38:
[----:B------:R0:W1:Y:S02]  /*0570*/  MUFU.RCP R5, R0 ;  /* 0x0000000000057308 */ /* 0x0000640000001000 */
.L_x_37:
[----:B------:R-:W-:Y:S05]  /*0580*/  BSYNC.RECONVERGENT B1 ;  /* 0x0000000000017941 */ /* 0x000fea0003800200 */
.L_x_35:
[----:B-1----:R-:W-:Y:S02]  /*0590*/  IMAD.MOV.U32 R7, RZ, RZ, R5 ;  /* 0x000000ffff077224 */ /* 0x002fe400078e0005 */
[----:B------:R-:W-:-:S04]  /*05a0*/  HFMA2 R5, -RZ, RZ, 0, 0 ;  /* 0x00000000ff057431 */ /* 0x000fc800000001ff */
[----:B0-----:R-:W-:Y:S05]  /*05b0*/  RET.REL.NODEC R4 `(sigmoid_float) ;  /* 0xfffffff804907950 */ /* 0x001fea0003c3ffff */
.L_x_39:
        /* <DEDUP_REMOVED lines=12> */
.L_x_49:


//--------------------- .text.tanh_float          --------------------------
	.section	.text.tanh_float,"ax",@progbits
	.align	128
        .global         tanh_float
        .type           tanh_float,@function
        .size           tanh_float,(.L_x_62 - tanh_float)
        .other          tanh_float,@"STO_CUDA_ENTRY STV_DEFAULT"
tanh_float:
.text.tanh_float:
        /* <DEDUP_REMOVED lines=11> */
[----:B0-----:R-:W-:-:S05]  /*00b0*/  IMAD.WIDE R2, R7, 0x4, R2 ;  /* 0x0000000407027825 */ /* 0x001fca00078e0202 */
[----:B-1----:R2:W3:Y:S01]  /*00c0*/  LDG.E R6, desc[UR4][R2.64] ;  /* 0x0000000402067981 */ /* 0x0024e2000c1e1900 */
[----:B------:R-:W-:Y:S01]  /*00d0*/  MOV R10, 0x3c80f082 ;  /* 0x3c80f082000a7802 */ /* 0x000fe20000000f00 */
[----:B------:R-:W-:Y:S02]  /*00e0*/  HFMA2 R9, -RZ, RZ, 1.875, 0 ;  /* 0x3f800000ff097431 */ /* 0x000fe400000001ff */
[----:B--2---:R-:W-:-:S04]  /*00f0*/  IMAD.WIDE R2, R7, 0x4, R4 ;  /* 0x0000000407027825 */ /* 0x004fc800078e0204 */
[C---:B---3--:R-:W-:Y:S01]  /*0100*/  FMUL R0, |R6|.reuse, 2.8853900432586669922 ;  /* 0x4038aa3b06007820 */ /* 0x048fe20000400200 */
        /* <DEDUP_REMOVED lines=10> */
[----:B0-----:R-:W-:-:S05]  /*01b0*/  FFMA R9, R8, -2, R9 ;  /* 0xc000000008097823 */ /* 0x001fca0000000009 */
[----:B------:R-:W-:-:S04]  /*01c0*/  FSEL R9, R9, 1, !P0 ;  /* 0x3f80000009097808 */ /* 0x000fc80004000000 */
[--C-:B------:R-:W-:Y:S01]  /*01d0*/  LOP3.LUT R9, R9, 0x80000000, R6.reuse, 0xb8, !PT ;  /* 0x8000000009097812 */ /* 0x100fe200078eb806 */
[----:B------:R-:W-:-:S05]  /*01e0*/  @!P1 FFMA R9, R6, R11, R6 ;  /* 0x0000000b06099223 */ /* 0x000fca0000000006 */
[----:B------:R-:W-:Y:S01]  /*01f0*/  STG.E desc[UR4][R2.64], R9 ;  /* 0x0000000902007986 */ /* 0x000fe2000c101904 */
[----:B------:R-:W-:Y:S05]  /*0200*/  EXIT ;  /* 0x000000000000794d */ /* 0x000fea0003800000 */
.L_x_40:
        /* <DEDUP_REMOVED lines=15> */
.L_x_62:


//--------------------- .text.relu_float          --------------------------
	.section	.text.relu_float,"ax",@progbits
	.align	128
        .global         relu_float
        .type           relu_float,@function
        .size           relu_float,(.L_x_63 - relu_float)
        .other          relu_float,@"STO_CUDA_ENTRY STV_DEFAULT"
relu_float:
.text.relu_float:
        /* <DEDUP_REMOVED lines=13> */
[----:B--2---:R-:W-:-:S04]  /*00d0*/  IMAD.WIDE R4, R7, 0x4, R4 ;  /* 0x0000000407047825 */ /* 0x004fc800078e0204 */
[----:B---3--:R-:W-:-:S04]  /*00e0*/  FADD R0, R2, |R2| ;  /* 0x4000000202007221 */ /* 0x008fc80000000000 */
[----:B------:R-:W-:-:S05]  /*00f0*/  FMUL R7, R0, 0.5 ;  /* 0x3f00000000077820 */ /* 0x000fca0000400000 */
[----:B------:R-:W-:Y:S01]  /*0100*/  STG.E desc[UR4][R4.64], R7 ;  /* 0x0000000704007986 */ /* 0x000fe2000c101904 */
[----:B------:R-:W-:Y:S05]  /*0110*/  EXIT ;  /* 0x000000000000794d */ /* 0x000fea0003800000 */
.L_x_41:
        /* <DEDUP_REMOVED lines=14> */
.L_x_63:


//--------------------- .text.cmul_float          --------------------------
	.section	.text.cmul_float,"ax",@progbits
	.align	128
        .global         cmul_float
        .type           cmul_float,@function
        .size           cmul_float,(.L_x_64 - cmul_float)
        .other          cmul_float,@"STO_CUDA_ENTRY STV_DEFAULT"
cmul_float:
.text.cmul_float:
        /* <DEDUP_REMOVED lines=13> */
[----:B-1----:R-:W4:Y:S01]  /*00d0*/  LDG.E R2, desc[UR4][R2.64] ;  /* 0x0000000402027981 */ /* 0x002f22000c1e1900 */
[----:B--2---:R-:W-:-:S06]  /*00e0*/  IMAD.WIDE R4, R9, 0x4, R4 ;  /* 0x0000000409047825 */ /* 0x004fcc00078e0204 */
[----:B------:R-:W4:Y:S01]  /*00f0*/  LDG.E R5, desc[UR4][R4.64] ;  /* 0x0000000404057981 */ /* 0x000f22000c1e1900 */
[----:B---3--:R-:W-:-:S04]  /*0100*/  IMAD.WIDE R6, R9, 0x4, R6 ;  /* 0x0000000409067825 */ /* 0x008fc800078e0206 */
[----:B----4-:R-:W-:-:S05]  /*0110*/  FMUL R9, R2, R5 ;  /* 0x0000000502097220 */ /* 0x010fca0000400000 */
[----:B------:R-:W-:Y:S01]  /*0120*/  STG.E desc[UR4][R6.64], R9 ;  /* 0x0000000906007986 */ /* 0x000fe2000c101904 */
[----:B------:R-:W-:Y:S05]  /*0130*/  EXIT ;  /* 0x000000000000794d */ /* 0x000fea0003800000 */
.L_x_42:
        /* <DEDUP_REMOVED lines=12> */
.L_x_64:


//--------------------- .text.sub_float           --------------------------
	.section	.text.sub_float,"ax",@progbits
	.align	128
        .global         sub_float
        .type           sub_float,@function
        .size           sub_float,(.L_x_65 - sub_float)
        .other          sub_float,@"STO_CUDA_ENTRY STV_DEFAULT"
sub_float:
.text.sub_float:
        /* <DEDUP_REMOVED lines=17> */
[----:B----4-:R-:W-:-:S05]  /*0110*/  FADD R9, R2, -R5 ;  /* 0x8000000502097221 */ /* 0x010fca0000000000 */
[----:B------:R-:W-:Y:S01]  /*0120*/  STG.E desc[UR4][R6.64], R9 ;  /* 0x0000000906007986 */ /* 0x000fe2000c101904 */
[----:B------:R-:W-:Y:S05]  /*0130*/  EXIT ;  /* 0x000000000000794d */ /* 0x000fea0003800000 */
.L_x_43:
        /* <DEDUP_REMOVED lines=12> */
.L_x_65:


//--------------------- .text.add_float           --------------------------
	.section	.text.add_float,"ax",@progbits
	.align	128
        .global         add_float
        .type           add_float,@function
        .size           add_float,(.L_x_66 - add_float)
        .other          add_float,@"STO_CUDA_ENTRY STV_DEFAULT"
add_float:
.text.add_float:
        /* <DEDUP_REMOVED lines=17> */
[----:B----4-:R-:W-:-:S05]  /*0110*/  FADD R9, R2, R5 ;  /* 0x0000000502097221 */ /* 0x010fca0000000000 */
[----:B------:R-:W-:Y:S01]  /*0120*/  STG.E desc[UR4][R6.64], R9 ;  /* 0x0000000906007986 */ /* 0x000fe2000c101904 */
[----:B------:R-:W-:Y:S05]  /*0130*/  EXIT ;  /* 0x000000000000794d */ /* 0x000fea0003800000 */
.L_x_44:
        /* <DEDUP_REMOVED lines=12> */
.L_x_66:


//--------------------- .text.scale_float         --------------------------
	.section	.text.scale_float,"ax",@progbits
	.align	128
        .global         scale_float
        .type           scale_float,@function
        .size           scale_float,(.L_x_67 - scale_float)
        .other          scale_float,@"STO_CUDA_ENTRY STV_DEFAULT"
scale_float:
.text.scale_float:
        /* <DEDUP_REMOVED lines=13> */
[----:B-1----:R-:W4:Y:S04]  /*00d0*/  LDG.E R2, desc[UR4][R2.64] ;  /* 0x0000000402027981 */ /* 0x002f28000c1e1900 */
[----:B--2---:R-:W4:Y:S01]  /*00e0*/  LDG.E R5, desc[UR4][R4.64] ;  /* 0x0000000404057981 */ /* 0x004f22000c1e1900 */
[----:B---3--:R-:W-:-:S04]  /*00f0*/  IMAD.WIDE R6, R9, 0x4, R6 ;  /* 0x0000000409067825 */ /* 0x008fc800078e0206 */
[----:B----4-:R-:W-:-:S05]  /*0100*/  FMUL R9, R2, R5 ;  /* 0x0000000502097220 */ /* 0x010fca0000400000 */
[----:B------:R-:W-:Y:S01]  /*0110*/  STG.E desc[UR4][R6.64], R9 ;  /* 0x0000000906007986 */ /* 0x000fe2000c101904 */
[----:B------:R-:W-:Y:S05]  /*0120*/  EXIT ;  /* 0x000000000000794d */ /* 0x000fea0003800000 */
.L_x_45:
        /* <DEDUP_REMOVED lines=13> */
.L_x_67:


//--------------------- .nv.shared.reserved.0     --------------------------
	.section	.nv.shared.reserved.0,"aw",@nobits
	.weak		__nv_reservedSMEM_offset_0_alias
	.size		__nv_reservedSMEM_offset_0_alias, 0, 64
	.other		__nv_reservedSMEM_offset_0_alias,@"STO_CUDA_RESERVED_SHARED STV_DEFAULT"
__nv_reservedSMEM_offset_0_alias:
	.zero		0
	.zero		64


//--------------------- .nv.constant0.relu_derivative_double --------------------------
	.section	.nv.constant0.relu_derivative_double,"a",@progbits
	.sectionflags	@""
	.align	4
.nv.constant0.relu_derivative_double:
	.zero		916


//--------------------- .nv.constant0.sigmoid_derivative_double --------------------------
	.section	.nv.constant0.sigmoid_derivative_double,"a",@progbits
	.sectionflags	@""
	.align	4
.nv.constant0.sigmoid_derivative_double:
	.zero		916


//--------------------- .nv.constant0.sigmoid_double --------------------------
	.section	.nv.constant0.sigmoid_double,"a",@progbits
	.sectionflags	@""
	.align	4
.nv.constant0.sigmoid_double:
	.zero		916


//--------------------- .nv.constant0.tanh_double --------------------------
	.section	.nv.constant0.tanh_double,"a",@progbits
	.sectionflags	@""
	.align	4
.nv.constant0.tanh_double:
	.zero		916


//--------------------- .nv.constant0.relu_double --------------------------
	.section	.nv.constant0.relu_double,"a",@progbits
	.sectionflags	@""
	.align	4
.nv.constant0.relu_double:
	.zero		916


//--------------------- .nv.constant0.cmul_double --------------------------
	.section	.nv.constant0.cmul_double,"a",@progbits
	.sectionflags	@""
	.align	4
.nv.constant0.cmul_double:
	.zero		924


//--------------------- .nv.constant0.sub_double  --------------------------
	.section	.nv.constant0.sub_double,"a",@progbits
	.sectionflags	@""
	.align	4
.nv.constant0.sub_double:
	.zero		924


//--------------------- .nv.constant0.add_double  --------------------------
	.section	.nv.constant0.add_double,"a",@progbits
	.sectionflags	@""
	.align	4
.nv.constant0.add_double:
	.zero		924


//--------------------- .nv.constant0.scale_double --------------------------
	.section	.nv.constant0.scale_double,"a",@progbits
	.sectionflags	@""
	.align	4
.nv.constant0.scale_double:
	.zero		924


//--------------------- .nv.constant0.relu_derivative_float --------------------------
	.section	.nv.constant0.relu_derivative_float,"a",@progbits
	.sectionflags	@""
	.align	4
.nv.constant0.relu_derivative_float:
	.zero		916


//--------------------- .nv.constant0.sigmoid_derivative_float --------------------------
	.section	.nv.constant0.sigmoid_derivative_float,"a",@progbits
	.sectionflags	@""
	.align	4
.nv.constant0.sigmoid_derivative_float:
	.zero		916


//--------------------- .nv.constant0.sigmoid_float --------------------------
	.section	.nv.constant0.sigmoid_float,"a",@progbits
	.sectionflags	@""
	.align	4
.nv.constant0.sigmoid_float:
	.zero		916


//--------------------- .nv.constant0.tanh_float  --------------------------
	.section	.nv.constant0.tanh_float,"a",@progbits
	.sectionflags	@""
	.align	4
.nv.constant0.tanh_float:
	.zero		916


//--------------------- .nv.constant0.relu_float  --------------------------
	.section	.nv.constant0.relu_float,"a",@progbits
	.sectionflags	@""
	.align	4
.nv.constant0.relu_float:
	.zero		916


//--------------------- .nv.constant0.cmul_float  --------------------------
	.section	.nv.constant0.cmul_float,"a",@progbits
	.sectionflags	@""
	.align	4
.nv.constant0.cmul_float:
	.zero		924


//--------------------- .nv.constant0.sub_float   --------------------------
	.section	.nv.constant0.sub_float,"a",@progbits
	.sectionflags	@""
	.align	4
.nv.constant0.sub_float:
	.zero		924


//--------------------- .nv.constant0.add_float   --------------------------
	.section	.nv.constant0.add_float,"a",@progbits
	.sectionflags	@""
	.align	4
.nv.constant0.add_float:
	.zero		924


//--------------------- .nv.constant0.scale_float --------------------------
	.section	.nv.constant0.scale_float,"a",@progbits
	.sectionflags	@""
	.align	4
.nv.constant0.scale_float:
	.zero		924


//--------------------- SYMBOLS --------------------------

	.type		.nv.reservedSmem.offset0,@object
	.size		.nv.reservedSmem.offset0,0x4
